//
// Generated by NVIDIA NVVM Compiler
//
// Compiler Build ID: CL-36424714
// Cuda compilation tools, release 13.0, V13.0.88
// Based on NVVM 20.0.0
//

.version 9.0
.target sm_100
.address_size 64

	// .globl	_Z10sam_kernelP6uchar4iii
.const .align 8 .b8 NORM_AVG[768];

.visible .entry _Z10sam_kernelP6uchar4iii(
	.param .u64 .ptr .align 1 _Z10sam_kernelP6uchar4iii_param_0,
	.param .u32 _Z10sam_kernelP6uchar4iii_param_1,
	.param .u32 _Z10sam_kernelP6uchar4iii_param_2,
	.param .u32 _Z10sam_kernelP6uchar4iii_param_3
)
{
	.local .align 16 .b8 	__local_depot0[256];
	.reg .b64 	%SP;
	.reg .b64 	%SPL;
	.reg .pred 	%p<62>;
	.reg .b16 	%rs<11>;
	.reg .b32 	%r<171>;
	.reg .b64 	%rd<53>;
	.reg .b64 	%fd<165>;

	mov.u64 	%SPL, __local_depot0;
	ld.param.u64 	%rd10, [_Z10sam_kernelP6uchar4iii_param_0];
	ld.param.u32 	%r56, [_Z10sam_kernelP6uchar4iii_param_1];
	ld.param.u32 	%r57, [_Z10sam_kernelP6uchar4iii_param_2];
	ld.param.u32 	%r58, [_Z10sam_kernelP6uchar4iii_param_3];
	cvta.to.global.u64 	%rd1, %rd10;
	mov.u32 	%r59, %ntid.x;
	mov.u32 	%r60, %ctaid.x;
	mov.u32 	%r61, %tid.x;
	mad.lo.s32 	%r150, %r59, %r60, %r61;
	mov.u32 	%r62, %ntid.y;
	mov.u32 	%r63, %ctaid.y;
	mov.u32 	%r64, %tid.y;
	mad.lo.s32 	%r2, %r62, %r63, %r64;
	mov.u32 	%r65, %nctaid.x;
	mul.lo.s32 	%r3, %r59, %r65;
	mov.u32 	%r66, %nctaid.y;
	mul.lo.s32 	%r4, %r62, %r66;
	setp.ge.s32 	%p1, %r150, %r56;
	@%p1 bra 	$L__BB0_39;
	add.u64 	%rd2, %SPL, 0;
	setp.lt.s32 	%p2, %r58, 1;
	@%p2 bra 	$L__BB0_30;
	and.b32  	%r5, %r58, 7;
	and.b32  	%r6, %r58, 3;
	and.b32  	%r7, %r58, 15;
	and.b32  	%r8, %r58, 2147483640;
	and.b32  	%r9, %r58, 2147483632;
$L__BB0_3:
	setp.ge.s32 	%p11, %r2, %r57;
	mov.u32 	%r151, %r2;
	@%p11 bra 	$L__BB0_4;
	bra.uni 	$L__BB0_5;
$L__BB0_4:
	add.s32 	%r150, %r150, %r3;
	setp.lt.s32 	%p61, %r150, %r56;
	@%p61 bra 	$L__BB0_3;
	bra.uni 	$L__BB0_39;
$L__BB0_5:
	setp.lt.u32 	%p12, %r58, 8;
	mad.lo.s32 	%r83, %r151, %r56, %r150;
	mul.wide.s32 	%rd26, %r83, 4;
	add.s64 	%rd3, %rd1, %rd26;
	.pragma "used_bytes_mask 7";
	ld.global.u32 	%r84, [%rd3];
	bfe.u32 	%r85, %r84, 0, 8;
	cvt.u16.u32 	%rs5, %r85;
	and.b16  	%rs6, %rs5, 255;
	bfe.u32 	%r86, %r84, 8, 8;
	cvt.u16.u32 	%rs7, %r86;
	and.b16  	%rs8, %rs7, 255;
	bfe.u32 	%r87, %r84, 16, 8;
	cvt.u16.u32 	%rs9, %r87;
	and.b16  	%rs10, %rs9, 255;
	mov.f64 	%fd14, 0d0000000000000000;
	st.local.v2.f64 	[%rd2], {%fd14, %fd14};
	st.local.v2.f64 	[%rd2+16], {%fd14, %fd14};
	st.local.v2.f64 	[%rd2+32], {%fd14, %fd14};
	st.local.v2.f64 	[%rd2+48], {%fd14, %fd14};
	st.local.v2.f64 	[%rd2+64], {%fd14, %fd14};
	st.local.v2.f64 	[%rd2+80], {%fd14, %fd14};
	st.local.v2.f64 	[%rd2+96], {%fd14, %fd14};
	st.local.v2.f64 	[%rd2+112], {%fd14, %fd14};
	st.local.v2.f64 	[%rd2+128], {%fd14, %fd14};
	st.local.v2.f64 	[%rd2+144], {%fd14, %fd14};
	st.local.v2.f64 	[%rd2+160], {%fd14, %fd14};
	st.local.v2.f64 	[%rd2+176], {%fd14, %fd14};
	st.local.v2.f64 	[%rd2+192], {%fd14, %fd14};
	st.local.v2.f64 	[%rd2+208], {%fd14, %fd14};
	st.local.v2.f64 	[%rd2+224], {%fd14, %fd14};
	st.local.v2.f64 	[%rd2+240], {%fd14, %fd14};
	cvt.rn.f64.u16 	%fd1, %rs6;
	cvt.rn.f64.u16 	%fd2, %rs8;
	cvt.rn.f64.u16 	%fd3, %rs10;
	mov.b32 	%r166, 0;
	@%p12 bra 	$L__BB0_8;
	and.b32  	%r88, %r58, 2147483640;
	neg.s32 	%r152, %r88;
	mov.u64 	%rd28, NORM_AVG;
	add.s64 	%rd52, %rd28, 96;
	add.s64 	%rd51, %rd2, 32;
$L__BB0_7:
	.pragma "nounroll";
	ld.const.f64 	%fd15, [%rd52+-96];
	ld.const.f64 	%fd16, [%rd52+-88];
	mul.f64 	%fd17, %fd16, %fd2;
	fma.rn.f64 	%fd18, %fd15, %fd1, %fd17;
	ld.const.f64 	%fd19, [%rd52+-80];
	fma.rn.f64 	%fd20, %fd19, %fd3, %fd18;
	ld.const.f64 	%fd21, [%rd52+-72];
	ld.const.f64 	%fd22, [%rd52+-64];
	mul.f64 	%fd23, %fd22, %fd2;
	fma.rn.f64 	%fd24, %fd21, %fd1, %fd23;
	ld.const.f64 	%fd25, [%rd52+-56];
	fma.rn.f64 	%fd26, %fd25, %fd3, %fd24;
	st.local.v2.f64 	[%rd51+-32], {%fd20, %fd26};
	ld.const.f64 	%fd27, [%rd52+-48];
	ld.const.f64 	%fd28, [%rd52+-40];
	mul.f64 	%fd29, %fd28, %fd2;
	fma.rn.f64 	%fd30, %fd27, %fd1, %fd29;
	ld.const.f64 	%fd31, [%rd52+-32];
	fma.rn.f64 	%fd32, %fd31, %fd3, %fd30;
	ld.const.f64 	%fd33, [%rd52+-24];
	ld.const.f64 	%fd34, [%rd52+-16];
	mul.f64 	%fd35, %fd34, %fd2;
	fma.rn.f64 	%fd36, %fd33, %fd1, %fd35;
	ld.const.f64 	%fd37, [%rd52+-8];
	fma.rn.f64 	%fd38, %fd37, %fd3, %fd36;
	st.local.v2.f64 	[%rd51+-16], {%fd32, %fd38};
	ld.const.f64 	%fd39, [%rd52];
	ld.const.f64 	%fd40, [%rd52+8];
	mul.f64 	%fd41, %fd40, %fd2;
	fma.rn.f64 	%fd42, %fd39, %fd1, %fd41;
	ld.const.f64 	%fd43, [%rd52+16];
	fma.rn.f64 	%fd44, %fd43, %fd3, %fd42;
	ld.const.f64 	%fd45, [%rd52+24];
	ld.const.f64 	%fd46, [%rd52+32];
	mul.f64 	%fd47, %fd46, %fd2;
	fma.rn.f64 	%fd48, %fd45, %fd1, %fd47;
	ld.const.f64 	%fd49, [%rd52+40];
	fma.rn.f64 	%fd50, %fd49, %fd3, %fd48;
	st.local.v2.f64 	[%rd51], {%fd44, %fd50};
	ld.const.f64 	%fd51, [%rd52+48];
	ld.const.f64 	%fd52, [%rd52+56];
	mul.f64 	%fd53, %fd52, %fd2;
	fma.rn.f64 	%fd54, %fd51, %fd1, %fd53;
	ld.const.f64 	%fd55, [%rd52+64];
	fma.rn.f64 	%fd56, %fd55, %fd3, %fd54;
	ld.const.f64 	%fd57, [%rd52+72];
	ld.const.f64 	%fd58, [%rd52+80];
	mul.f64 	%fd59, %fd58, %fd2;
	fma.rn.f64 	%fd60, %fd57, %fd1, %fd59;
	ld.const.f64 	%fd61, [%rd52+88];
	fma.rn.f64 	%fd62, %fd61, %fd3, %fd60;
	st.local.v2.f64 	[%rd51+16], {%fd56, %fd62};
	add.s32 	%r152, %r152, 8;
	add.s64 	%rd52, %rd52, 192;
	add.s64 	%rd51, %rd51, 64;
	setp.eq.s32 	%p13, %r152, 0;
	mov.u32 	%r166, %r8;
	@%p13 bra 	$L__BB0_8;
	bra.uni 	$L__BB0_7;
$L__BB0_8:
	setp.eq.s32 	%p14, %r5, 0;
	@%p14 bra 	$L__BB0_16;
	add.s32 	%r89, %r5, -1;
	setp.lt.u32 	%p15, %r89, 3;
	@%p15 bra 	$L__BB0_11;
	mul.wide.u32 	%rd29, %r166, 24;
	mov.u64 	%rd30, NORM_AVG;
	add.s64 	%rd31, %rd30, %rd29;
	ld.const.f64 	%fd63, [%rd31];
	ld.const.f64 	%fd64, [%rd31+8];
	mul.f64 	%fd65, %fd64, %fd2;
	fma.rn.f64 	%fd66, %fd63, %fd1, %fd65;
	ld.const.f64 	%fd67, [%rd31+16];
	fma.rn.f64 	%fd68, %fd67, %fd3, %fd66;
	mul.wide.u32 	%rd32, %r166, 8;
	add.s64 	%rd33, %rd2, %rd32;
	st.local.f64 	[%rd33], %fd68;
	ld.const.f64 	%fd69, [%rd31+24];
	ld.const.f64 	%fd70, [%rd31+32];
	mul.f64 	%fd71, %fd70, %fd2;
	fma.rn.f64 	%fd72, %fd69, %fd1, %fd71;
	ld.const.f64 	%fd73, [%rd31+40];
	fma.rn.f64 	%fd74, %fd73, %fd3, %fd72;
	st.local.f64 	[%rd33+8], %fd74;
	ld.const.f64 	%fd75, [%rd31+48];
	ld.const.f64 	%fd76, [%rd31+56];
	mul.f64 	%fd77, %fd76, %fd2;
	fma.rn.f64 	%fd78, %fd75, %fd1, %fd77;
	ld.const.f64 	%fd79, [%rd31+64];
	fma.rn.f64 	%fd80, %fd79, %fd3, %fd78;
	st.local.f64 	[%rd33+16], %fd80;
	ld.const.f64 	%fd81, [%rd31+72];
	ld.const.f64 	%fd82, [%rd31+80];
	mul.f64 	%fd83, %fd82, %fd2;
	fma.rn.f64 	%fd84, %fd81, %fd1, %fd83;
	ld.const.f64 	%fd85, [%rd31+88];
	fma.rn.f64 	%fd86, %fd85, %fd3, %fd84;
	st.local.f64 	[%rd33+24], %fd86;
	add.s32 	%r166, %r166, 4;
$L__BB0_11:
	setp.eq.s32 	%p16, %r6, 0;
	@%p16 bra 	$L__BB0_16;
	setp.eq.s32 	%p17, %r6, 1;
	@%p17 bra 	$L__BB0_14;
	mul.wide.u32 	%rd34, %r166, 24;
	mov.u64 	%rd35, NORM_AVG;
	add.s64 	%rd36, %rd35, %rd34;
	ld.const.f64 	%fd87, [%rd36];
	ld.const.f64 	%fd88, [%rd36+8];
	mul.f64 	%fd89, %fd88, %fd2;
	fma.rn.f64 	%fd90, %fd87, %fd1, %fd89;
	ld.const.f64 	%fd91, [%rd36+16];
	fma.rn.f64 	%fd92, %fd91, %fd3, %fd90;
	mul.wide.u32 	%rd37, %r166, 8;
	add.s64 	%rd38, %rd2, %rd37;
	st.local.f64 	[%rd38], %fd92;
	ld.const.f64 	%fd93, [%rd36+24];
	ld.const.f64 	%fd94, [%rd36+32];
	mul.f64 	%fd95, %fd94, %fd2;
	fma.rn.f64 	%fd96, %fd93, %fd1, %fd95;
	ld.const.f64 	%fd97, [%rd36+40];
	fma.rn.f64 	%fd98, %fd97, %fd3, %fd96;
	st.local.f64 	[%rd38+8], %fd98;
	add.s32 	%r166, %r166, 2;
$L__BB0_14:
	and.b32  	%r90, %r58, 1;
	setp.eq.b32 	%p18, %r90, 1;
	not.pred 	%p19, %p18;
	@%p19 bra 	$L__BB0_16;
	mul.wide.u32 	%rd39, %r166, 24;
	mov.u64 	%rd40, NORM_AVG;
	add.s64 	%rd41, %rd40, %rd39;
	ld.const.f64 	%fd99, [%rd41];
	ld.const.f64 	%fd100, [%rd41+8];
	mul.f64 	%fd101, %fd100, %fd2;
	fma.rn.f64 	%fd102, %fd99, %fd1, %fd101;
	ld.const.f64 	%fd103, [%rd41+16];
	fma.rn.f64 	%fd104, %fd103, %fd3, %fd102;
	mul.wide.u32 	%rd42, %r166, 8;
	add.s64 	%rd43, %rd2, %rd42;
	st.local.f64 	[%rd43], %fd104;
$L__BB0_16:
	setp.lt.u32 	%p20, %r58, 16;
	ld.local.f64 	%fd162, [%rd2];
	mov.b32 	%r159, 0;
	mov.u32 	%r164, %r159;
	@%p20 bra 	$L__BB0_19;
	mov.b32 	%r153, 0;
	mov.u32 	%r164, %r153;
$L__BB0_18:
	.pragma "nounroll";
	mul.wide.u32 	%rd44, %r153, 8;
	add.s64 	%rd45, %rd2, %rd44;
	ld.local.v2.f64 	{%fd105, %fd106}, [%rd45];
	setp.gt.f64 	%p21, %fd105, %fd162;
	selp.b32 	%r94, %r153, %r164, %p21;
	selp.f64 	%fd107, %fd105, %fd162, %p21;
	add.s32 	%r95, %r153, 1;
	setp.gt.f64 	%p22, %fd106, %fd107;
	selp.b32 	%r96, %r95, %r94, %p22;
	selp.f64 	%fd108, %fd106, %fd107, %p22;
	add.s32 	%r97, %r153, 2;
	ld.local.v2.f64 	{%fd109, %fd110}, [%rd45+16];
	setp.gt.f64 	%p23, %fd109, %fd108;
	selp.b32 	%r98, %r97, %r96, %p23;
	selp.f64 	%fd111, %fd109, %fd108, %p23;
	add.s32 	%r99, %r153, 3;
	setp.gt.f64 	%p24, %fd110, %fd111;
	selp.b32 	%r100, %r99, %r98, %p24;
	selp.f64 	%fd112, %fd110, %fd111, %p24;
	add.s32 	%r101, %r153, 4;
	ld.local.v2.f64 	{%fd113, %fd114}, [%rd45+32];
	setp.gt.f64 	%p25, %fd113, %fd112;
	selp.b32 	%r102, %r101, %r100, %p25;
	selp.f64 	%fd115, %fd113, %fd112, %p25;
	add.s32 	%r103, %r153, 5;
	setp.gt.f64 	%p26, %fd114, %fd115;
	selp.b32 	%r104, %r103, %r102, %p26;
	selp.f64 	%fd116, %fd114, %fd115, %p26;
	add.s32 	%r105, %r153, 6;
	ld.local.v2.f64 	{%fd117, %fd118}, [%rd45+48];
	setp.gt.f64 	%p27, %fd117, %fd116;
	selp.b32 	%r106, %r105, %r104, %p27;
	selp.f64 	%fd119, %fd117, %fd116, %p27;
	add.s32 	%r107, %r153, 7;
	setp.gt.f64 	%p28, %fd118, %fd119;
	selp.b32 	%r108, %r107, %r106, %p28;
	selp.f64 	%fd120, %fd118, %fd119, %p28;
	add.s32 	%r109, %r153, 8;
	ld.local.v2.f64 	{%fd121, %fd122}, [%rd45+64];
	setp.gt.f64 	%p29, %fd121, %fd120;
	selp.b32 	%r110, %r109, %r108, %p29;
	selp.f64 	%fd123, %fd121, %fd120, %p29;
	add.s32 	%r111, %r153, 9;
	setp.gt.f64 	%p30, %fd122, %fd123;
	selp.b32 	%r112, %r111, %r110, %p30;
	selp.f64 	%fd124, %fd122, %fd123, %p30;
	add.s32 	%r113, %r153, 10;
	ld.local.v2.f64 	{%fd125, %fd126}, [%rd45+80];
	setp.gt.f64 	%p31, %fd125, %fd124;
	selp.b32 	%r114, %r113, %r112, %p31;
	selp.f64 	%fd127, %fd125, %fd124, %p31;
	add.s32 	%r115, %r153, 11;
	setp.gt.f64 	%p32, %fd126, %fd127;
	selp.b32 	%r116, %r115, %r114, %p32;
	selp.f64 	%fd128, %fd126, %fd127, %p32;
	add.s32 	%r117, %r153, 12;
	ld.local.v2.f64 	{%fd129, %fd130}, [%rd45+96];
	setp.gt.f64 	%p33, %fd129, %fd128;
	selp.b32 	%r118, %r117, %r116, %p33;
	selp.f64 	%fd131, %fd129, %fd128, %p33;
	add.s32 	%r119, %r153, 13;
	setp.gt.f64 	%p34, %fd130, %fd131;
	selp.b32 	%r120, %r119, %r118, %p34;
	selp.f64 	%fd132, %fd130, %fd131, %p34;
	add.s32 	%r121, %r153, 14;
	ld.local.v2.f64 	{%fd133, %fd134}, [%rd45+112];
	setp.gt.f64 	%p35, %fd133, %fd132;
	selp.b32 	%r122, %r121, %r120, %p35;
	selp.f64 	%fd135, %fd133, %fd132, %p35;
	add.s32 	%r123, %r153, 15;
	setp.gt.f64 	%p36, %fd134, %fd135;
	selp.b32 	%r164, %r123, %r122, %p36;
	selp.f64 	%fd162, %fd134, %fd135, %p36;
	add.s32 	%r153, %r153, 16;
	setp.ne.s32 	%p37, %r153, %r9;
	mov.u32 	%r159, %r9;
	@%p37 bra 	$L__BB0_18;
$L__BB0_19:
	setp.eq.s32 	%p38, %r7, 0;
	@%p38 bra 	$L__BB0_29;
	add.s32 	%r125, %r7, -1;
	setp.lt.u32 	%p39, %r125, 7;
	@%p39 bra 	$L__BB0_22;
	mul.wide.u32 	%rd46, %r159, 8;
	add.s64 	%rd47, %rd2, %rd46;
	ld.local.f64 	%fd136, [%rd47];
	setp.gt.f64 	%p40, %fd136, %fd162;
	selp.b32 	%r126, %r159, %r164, %p40;
	selp.f64 	%fd137, %fd136, %fd162, %p40;
	add.s32 	%r127, %r159, 1;
	ld.local.f64 	%fd138, [%rd47+8];
	setp.gt.f64 	%p41, %fd138, %fd137;
	selp.b32 	%r128, %r127, %r126, %p41;
	selp.f64 	%fd139, %fd138, %fd137, %p41;
	add.s32 	%r129, %r159, 2;
	ld.local.f64 	%fd140, [%rd47+16];
	setp.gt.f64 	%p42, %fd140, %fd139;
	selp.b32 	%r130, %r129, %r128, %p42;
	selp.f64 	%fd141, %fd140, %fd139, %p42;
	add.s32 	%r131, %r159, 3;
	ld.local.f64 	%fd142, [%rd47+24];
	setp.gt.f64 	%p43, %fd142, %fd141;
	selp.b32 	%r132, %r131, %r130, %p43;
	selp.f64 	%fd143, %fd142, %fd141, %p43;
	add.s32 	%r133, %r159, 4;
	ld.local.f64 	%fd144, [%rd47+32];
	setp.gt.f64 	%p44, %fd144, %fd143;
	selp.b32 	%r134, %r133, %r132, %p44;
	selp.f64 	%fd145, %fd144, %fd143, %p44;
	add.s32 	%r135, %r159, 5;
	ld.local.f64 	%fd146, [%rd47+40];
	setp.gt.f64 	%p45, %fd146, %fd145;
	selp.b32 	%r136, %r135, %r134, %p45;
	selp.f64 	%fd147, %fd146, %fd145, %p45;
	add.s32 	%r137, %r159, 6;
	ld.local.f64 	%fd148, [%rd47+48];
	setp.gt.f64 	%p46, %fd148, %fd147;
	selp.b32 	%r138, %r137, %r136, %p46;
	selp.f64 	%fd149, %fd148, %fd147, %p46;
	add.s32 	%r139, %r159, 7;
	ld.local.f64 	%fd150, [%rd47+56];
	setp.gt.f64 	%p47, %fd150, %fd149;
	selp.b32 	%r164, %r139, %r138, %p47;
	selp.f64 	%fd162, %fd150, %fd149, %p47;
	add.s32 	%r159, %r159, 8;
$L__BB0_22:
	setp.eq.s32 	%p48, %r5, 0;
	@%p48 bra 	$L__BB0_29;
	add.s32 	%r141, %r5, -1;
	setp.lt.u32 	%p49, %r141, 3;
	@%p49 bra 	$L__BB0_25;
	mul.wide.u32 	%rd48, %r159, 8;
	add.s64 	%rd49, %rd2, %rd48;
	ld.local.f64 	%fd151, [%rd49];
	setp.gt.f64 	%p50, %fd151, %fd162;
	selp.b32 	%r142, %r159, %r164, %p50;
	selp.f64 	%fd152, %fd151, %fd162, %p50;
	add.s32 	%r143, %r159, 1;
	ld.local.f64 	%fd153, [%rd49+8];
	setp.gt.f64 	%p51, %fd153, %fd152;
	selp.b32 	%r144, %r143, %r142, %p51;
	selp.f64 	%fd154, %fd153, %fd152, %p51;
	add.s32 	%r145, %r159, 2;
	ld.local.f64 	%fd155, [%rd49+16];
	setp.gt.f64 	%p52, %fd155, %fd154;
	selp.b32 	%r146, %r145, %r144, %p52;
	selp.f64 	%fd156, %fd155, %fd154, %p52;
	add.s32 	%r147, %r159, 3;
	ld.local.f64 	%fd157, [%rd49+24];
	setp.gt.f64 	%p53, %fd157, %fd156;
	selp.b32 	%r164, %r147, %r146, %p53;
	selp.f64 	%fd162, %fd157, %fd156, %p53;
	add.s32 	%r159, %r159, 4;
$L__BB0_25:
	setp.eq.s32 	%p54, %r6, 0;
	@%p54 bra 	$L__BB0_29;
	setp.eq.s32 	%p55, %r6, 1;
	mul.wide.u32 	%rd50, %r159, 8;
	add.s64 	%rd9, %rd2, %rd50;
	ld.local.f64 	%fd158, [%rd9];
	setp.gt.f64 	%p56, %fd158, %fd162;
	selp.b32 	%r164, %r159, %r164, %p56;
	selp.f64 	%fd11, %fd158, %fd162, %p56;
	@%p55 bra 	$L__BB0_29;
	setp.eq.s32 	%p57, %r6, 2;
	add.s32 	%r148, %r159, 1;
	ld.local.f64 	%fd159, [%rd9+8];
	setp.gt.f64 	%p58, %fd159, %fd11;
	selp.b32 	%r164, %r148, %r164, %p58;
	selp.f64 	%fd12, %fd159, %fd11, %p58;
	@%p57 bra 	$L__BB0_29;
	add.s32 	%r149, %r159, 2;
	ld.local.f64 	%fd160, [%rd9+16];
	setp.gt.f64 	%p59, %fd160, %fd12;
	selp.b32 	%r164, %r149, %r164, %p59;
$L__BB0_29:
	st.global.u8 	[%rd3+3], %r164;
	add.s32 	%r151, %r151, %r4;
	setp.lt.s32 	%p60, %r151, %r57;
	@%p60 bra 	$L__BB0_5;
	bra.uni 	$L__BB0_4;
$L__BB0_30:
	add.s32 	%r43, %r2, %r4;
	max.s32 	%r67, %r57, %r43;
	setp.lt.s32 	%p3, %r43, %r57;
	selp.u32 	%r68, 1, 0, %p3;
	add.s32 	%r69, %r43, %r68;
	sub.s32 	%r70, %r67, %r69;
	div.u32 	%r71, %r70, %r4;
	add.s32 	%r44, %r71, %r68;
	and.b32  	%r45, %r44, 3;
	mul.lo.s32 	%r46, %r2, %r56;
	mul.lo.s32 	%r47, %r43, %r56;
	add.s32 	%r48, %r43, %r4;
	mul.lo.s32 	%r49, %r48, %r56;
	add.s32 	%r50, %r48, %r4;
$L__BB0_31:
	setp.ge.s32 	%p4, %r2, %r57;
	@%p4 bra 	$L__BB0_38;
	setp.eq.s32 	%p5, %r45, 3;
	mov.u32 	%r169, %r2;
	@%p5 bra 	$L__BB0_36;
	setp.eq.s32 	%p6, %r45, 0;
	add.s32 	%r72, %r46, %r150;
	mul.wide.s32 	%rd12, %r72, 4;
	add.s64 	%rd13, %rd1, %rd12;
	mov.b16 	%rs1, 0;
	st.global.u8 	[%rd13+3], %rs1;
	mov.u32 	%r169, %r43;
	@%p6 bra 	$L__BB0_36;
	setp.eq.s32 	%p7, %r45, 1;
	add.s32 	%r73, %r47, %r150;
	mul.wide.s32 	%rd14, %r73, 4;
	add.s64 	%rd15, %rd1, %rd14;
	mov.b16 	%rs2, 0;
	st.global.u8 	[%rd15+3], %rs2;
	mov.u32 	%r169, %r48;
	@%p7 bra 	$L__BB0_36;
	add.s32 	%r74, %r49, %r150;
	mul.wide.s32 	%rd16, %r74, 4;
	add.s64 	%rd17, %rd1, %rd16;
	mov.b16 	%rs3, 0;
	st.global.u8 	[%rd17+3], %rs3;
	mov.u32 	%r169, %r50;
$L__BB0_36:
	setp.lt.u32 	%p8, %r44, 3;
	@%p8 bra 	$L__BB0_38;
$L__BB0_37:
	mad.lo.s32 	%r75, %r169, %r56, %r150;
	mul.wide.s32 	%rd18, %r75, 4;
	add.s64 	%rd19, %rd1, %rd18;
	mov.b16 	%rs4, 0;
	st.global.u8 	[%rd19+3], %rs4;
	add.s32 	%r76, %r169, %r4;
	mad.lo.s32 	%r77, %r76, %r56, %r150;
	mul.wide.s32 	%rd20, %r77, 4;
	add.s64 	%rd21, %rd1, %rd20;
	st.global.u8 	[%rd21+3], %rs4;
	add.s32 	%r78, %r76, %r4;
	mad.lo.s32 	%r79, %r78, %r56, %r150;
	mul.wide.s32 	%rd22, %r79, 4;
	add.s64 	%rd23, %rd1, %rd22;
	st.global.u8 	[%rd23+3], %rs4;
	add.s32 	%r80, %r78, %r4;
	mad.lo.s32 	%r81, %r80, %r56, %r150;
	mul.wide.s32 	%rd24, %r81, 4;
	add.s64 	%rd25, %rd1, %rd24;
	st.global.u8 	[%rd25+3], %rs4;
	add.s32 	%r169, %r80, %r4;
	setp.lt.s32 	%p9, %r169, %r57;
	@%p9 bra 	$L__BB0_37;
$L__BB0_38:
	add.s32 	%r150, %r150, %r3;
	setp.lt.s32 	%p10, %r150, %r56;
	@%p10 bra 	$L__BB0_31;
$L__BB0_39:
	ret;

}


// ===== COMPILED SASS (sm_100) =====

	.target	sm_100

	.elftype	@"ET_EXEC"


//--------------------- .note.nv.tkinfo           --------------------------
	.section	.note.nv.tkinfo,"",@"SHT_NOTE"
	.sectionflags	@"SHF_NOTE_NV_TKINFO"
	.tkinfo
        /*0018*/ 	.word	0x00000002
        /*0030*/ 	.string	""
        /*0030*/ 	.string	"ptxas"
        /*0030*/ 	.string	"Cuda compilation tools, release 13.0, V13.0.88"
        /*0030*/ 	.string	"Build cuda_13.0.r13.0/compiler.36424714_0"
        /*0030*/ 	.string	"-arch sm_100 -m 64 "



//--------------------- .note.nv.cuinfo           --------------------------
	.section	.note.nv.cuinfo,"",@"SHT_NOTE"
	.sectionflags	@"SHF_NOTE_NV_CUINFO"
        /*0018*/ 	.short	0x0002
        /*001a*/ 	.short	0x0064
        /*001c*/ 	.short	0x0082
	.zero		2


//--------------------- .nv.info                  --------------------------
	.section	.nv.info,"",@"SHT_CUDA_INFO"
	.align	4


	//----- nvinfo : EIATTR_REGCOUNT
	.align		4
        /*0000*/ 	.byte	0x04, 0x2f
        /*0002*/ 	.short	(.L_2 - .L_1)
	.align		4
.L_1:
        /*0004*/ 	.word	index@(_Z10sam_kernelP6uchar4iii)
        /*0008*/ 	.word	0x00000020


	//----- nvinfo : EIATTR_FRAME_SIZE
	.align		4
.L_2:
        /*000c*/ 	.byte	0x04, 0x11
        /*000e*/ 	.short	(.L_4 - .L_3)
	.align		4
.L_3:
        /*0010*/ 	.word	index@(_Z10sam_kernelP6uchar4iii)
        /*0014*/ 	.word	0x00000100


	//----- nvinfo : EIATTR_MIN_STACK_SIZE
	.align		4
.L_4:
        /*0018*/ 	.byte	0x04, 0x12
        /*001a*/ 	.short	(.L_6 - .L_5)
	.align		4
.L_5:
        /*001c*/ 	.word	index@(_Z10sam_kernelP6uchar4iii)
        /*0020*/ 	.word	0x00000100
.L_6:


//--------------------- .nv.compat                --------------------------
	.section	.nv.compat,"",@"SHT_CUDA_COMPAT_INFO"
	.align	4
        /*0000*/ 	.byte	0x02, 0x09, 0x00, 0x00, 0x02, 0x02, 0x01, 0x00, 0x02, 0x05, 0x05, 0x00, 0x03, 0x07, 0x01, 0x01
        /*0010*/ 	.byte	0x02, 0x03, 0x00, 0x00, 0x02, 0x06, 0x01, 0x00, 0x04, 0x0b, 0x08, 0x00, 0x01, 0x00, 0x00, 0x00
        /*0020*/ 	.byte	0x00, 0x00, 0x00, 0x00


//--------------------- .nv.info._Z10sam_kernelP6uchar4iii --------------------------
	.section	.nv.info._Z10sam_kernelP6uchar4iii,"",@"SHT_CUDA_INFO"
	.sectionflags	@""
	.align	4


	//----- nvinfo : EIATTR_CUDA_API_VERSION
	.align		4
        /*0000*/ 	.byte	0x04, 0x37
        /*0002*/ 	.short	(.L_8 - .L_7)
.L_7:
        /*0004*/ 	.word	0x00000082


	//----- nvinfo : EIATTR_KPARAM_INFO
	.align		4
.L_8:
        /*0008*/ 	.byte	0x04, 0x17
        /*000a*/ 	.short	(.L_10 - .L_9)
.L_9:
        /*000c*/ 	.word	0x00000000
        /*0010*/ 	.short	0x0003
        /*0012*/ 	.short	0x0010
        /*0014*/ 	.byte	0x00, 0xf0, 0x11, 0x00


	//----- nvinfo : EIATTR_KPARAM_INFO
	.align		4
.L_10:
        /*0018*/ 	.byte	0x04, 0x17
        /*001a*/ 	.short	(.L_12 - .L_11)
.L_11:
        /*001c*/ 	.word	0x00000000
        /*0020*/ 	.short	0x0002
        /*0022*/ 	.short	0x000c
        /*0024*/ 	.byte	0x00, 0xf0, 0x11, 0x00


	//----- nvinfo : EIATTR_KPARAM_INFO
	.align		4
.L_12:
        /*0028*/ 	.byte	0x04, 0x17
        /*002a*/ 	.short	(.L_14 - .L_13)
.L_13:
        /*002c*/ 	.word	0x00000000
        /*0030*/ 	.short	0x0001
        /*0032*/ 	.short	0x0008
        /*0034*/ 	.byte	0x00, 0xf0, 0x11, 0x00


	//----- nvinfo : EIATTR_KPARAM_INFO
	.align		4
.L_14:
        /*0038*/ 	.byte	0x04, 0x17
        /*003a*/ 	.short	(.L_16 - .L_15)
.L_15:
        /*003c*/ 	.word	0x00000000
        /*0040*/ 	.short	0x0000
        /*0042*/ 	.short	0x0000
        /*0044*/ 	.byte	0x00, 0xf5, 0x21, 0x00


	//----- nvinfo : EIATTR_SPARSE_MMA_MASK
	.align		4
.L_16:
        /*0048*/ 	.byte	0x03, 0x50
        /*004a*/ 	.short	0x0000


	//----- nvinfo : EIATTR_MAXREG_COUNT
	.align		4
        /*004c*/ 	.byte	0x03, 0x1b
        /*004e*/ 	.short	0x00ff


	//----- nvinfo : EIATTR_MERCURY_ISA_VERSION
	.align		4
        /*0050*/ 	.byte	0x03, 0x5f
        /*0052*/ 	.short	0x0101


	//----- nvinfo : EIATTR_UNUSED_LOAD_BYTE_OFFSET
	.align		4
        /*0054*/ 	.byte	0x04, 0x44
        /*0056*/ 	.short	(.L_18 - .L_17)


	//   ....[0]....
.L_17:
        /*0058*/ 	.word	0x00000230
        /*005c*/ 	.word	0x00000007


	//----- nvinfo : EIATTR_VRC_CTA_INIT_COUNT
	.align		4
.L_18:
        /*0060*/ 	.byte	0x02, 0x4a
	.zero		1
	.zero		1


	//----- nvinfo : EIATTR_EXIT_INSTR_OFFSETS
	.align		4
        /*0064*/ 	.byte	0x04, 0x1c
        /*0066*/ 	.short	(.L_20 - .L_19)


	//   ....[0]....
.L_19:
        /*0068*/ 	.word	0x00000100


	//   ....[1]....
        /*006c*/ 	.word	0x000016b0


	//   ....[2]....
        /*0070*/ 	.word	0x00001bd0


	//----- nvinfo : EIATTR_CRS_STACK_SIZE
	.align		4
.L_20:
        /*0074*/ 	.byte	0x04, 0x1e
        /*0076*/ 	.short	(.L_22 - .L_21)
.L_21:
        /*0078*/ 	.word	0x00000000


	//----- nvinfo : EIATTR_CBANK_PARAM_SIZE
	.align		4
.L_22:
        /*007c*/ 	.byte	0x03, 0x19
        /*007e*/ 	.short	0x0014


	//----- nvinfo : EIATTR_PARAM_CBANK
	.align		4
        /*0080*/ 	.byte	0x04, 0x0a
        /*0082*/ 	.short	(.L_24 - .L_23)
	.align		4
.L_23:
        /*0084*/ 	.word	index@(.nv.constant0._Z10sam_kernelP6uchar4iii)
        /*0088*/ 	.short	0x0380
        /*008a*/ 	.short	0x0014


	//----- nvinfo : EIATTR_SW_WAR
	.align		4
.L_24:
        /*008c*/ 	.byte	0x04, 0x36
        /*008e*/ 	.short	(.L_26 - .L_25)
.L_25:
        /*0090*/ 	.word	0x00000008
.L_26:


//--------------------- .nv.callgraph             --------------------------
	.section	.nv.callgraph,"",@"SHT_CUDA_CALLGRAPH"
	.align	4
	.sectionentsize	8
	.align		4
        /*0000*/ 	.word	0x00000000
	.align		4
        /*0004*/ 	.word	0xffffffff
	.align		4
        /*0008*/ 	.word	0x00000000
	.align		4
        /*000c*/ 	.word	0xfffffffe
	.align		4
        /*0010*/ 	.word	0x00000000
	.align		4
        /*0014*/ 	.word	0xfffffffd
	.align		4
        /*0018*/ 	.word	0x00000000
	.align		4
        /*001c*/ 	.word	0xfffffffc


//--------------------- .nv.constant3             --------------------------
	.section	.nv.constant3,"a",@progbits
	.align	8
.nv.constant3:
	.type		NORM_AVG,@object
	.size		NORM_AVG,(.L_0 - NORM_AVG)
NORM_AVG:
	.zero		768
.L_0:


//--------------------- .text._Z10sam_kernelP6uchar4iii --------------------------
	.section	.text._Z10sam_kernelP6uchar4iii,"ax",@progbits
	.align	128
        .global         _Z10sam_kernelP6uchar4iii
        .type           _Z10sam_kernelP6uchar4iii,@function
        .size           _Z10sam_kernelP6uchar4iii,(.L_x_22 - _Z10sam_kernelP6uchar4iii)
        .other          _Z10sam_kernelP6uchar4iii,@"STO_CUDA_ENTRY STV_DEFAULT"
_Z10sam_kernelP6uchar4iii:
.text._Z10sam_kernelP6uchar4iii:
[----:B------:R-:W0:Y:S01]  /*0000*/  LDC R1, c[0x0][0x37c] ;  /* 0x0000df00ff017b82 */ /* 0x000e220000000800 */
[----:B------:R-:W1:Y:S01]  /*0010*/  S2R R23, SR_CTAID.X ;  /* 0x0000000000177919 */ /* 0x000e620000002500 */
[----:B------:R-:W1:Y:S01]  /*0020*/  LDCU UR4, c[0x0][0x360] ;  /* 0x00006c00ff0477ac */ /* 0x000e620008000800 */
[----:B0-----:R-:W-:Y:S01]  /*0030*/  VIADD R1, R1, 0xffffff00 ;  /* 0xffffff0001017836 */ /* 0x001fe20000000000 */
[----:B------:R-:W1:Y:S01]  /*0040*/  S2R R0, SR_TID.X ;  /* 0x0000000000007919 */ /* 0x000e620000002100 */
[----:B------:R-:W0:Y:S01]  /*0050*/  LDCU UR8, c[0x0][0x388] ;  /* 0x00007100ff0877ac */ /* 0x000e220008000800 */
[----:B------:R-:W2:Y:S01]  /*0060*/  S2R R22, SR_CTAID.Y ;  /* 0x0000000000167919 */ /* 0x000ea20000002600 */
[----:B------:R-:W2:Y:S01]  /*0070*/  LDCU UR5, c[0x0][0x364] ;  /* 0x00006c80ff0577ac */ /* 0x000ea20008000800 */
[----:B------:R-:W2:Y:S01]  /*0080*/  S2R R3, SR_TID.Y ;  /* 0x0000000000037919 */ /* 0x000ea20000002200 */
[----:B------:R-:W3:Y:S01]  /*0090*/  LDCU UR6, c[0x0][0x370] ;  /* 0x00006e00ff0677ac */ /* 0x000ee20008000800 */
[----:B------:R-:W4:Y:S01]  /*00a0*/  LDCU UR7, c[0x0][0x374] ;  /* 0x00006e80ff0777ac */ /* 0x000f220008000800 */
[----:B-1----:R-:W-:Y:S01]  /*00b0*/  IMAD R23, R23, UR4, R0 ;  /* 0x0000000417177c24 */ /* 0x002fe2000f8e0200 */
[----:B---3--:R-:W-:-:S04]  /*00c0*/  UIMAD UR4, UR4, UR6, URZ ;  /* 0x00000006040472a4 */ /* 0x008fc8000f8e02ff */
[----:B0-----:R-:W-:Y:S01]  /*00d0*/  ISETP.GE.AND P0, PT, R23, UR8, PT ;  /* 0x0000000817007c0c */ /* 0x001fe2000bf06270 */
[----:B--2---:R-:W-:Y:S01]  /*00e0*/  IMAD R22, R22, UR5, R3 ;  /* 0x0000000516167c24 */ /* 0x004fe2000f8e0203 */
[----:B----4-:R-:W-:-:S11]  /*00f0*/  UIMAD UR5, UR5, UR7, URZ ;  /* 0x00000007050572a4 */ /* 0x010fd6000f8e02ff */
[----:B------:R-:W-:Y:S05]  /*0100*/  @P0 EXIT ;  /* 0x000000000000094d */ /* 0x000fea0003800000 */
[----:B------:R-:W0:Y:S01]  /*0110*/  LDC R2, c[0x0][0x390] ;  /* 0x0000e400ff027b82 */ /* 0x000e220000000800 */
[----:B------:R-:W1:Y:S01]  /*0120*/  LDCU.64 UR6, c[0x0][0x358] ;  /* 0x00006b00ff0677ac */ /* 0x000e620008000a00 */
[----:B0-----:R-:W-:-:S13]  /*0130*/  ISETP.GE.AND P0, PT, R2, 0x1, PT ;  /* 0x000000010200780c */ /* 0x001fda0003f06270 */
[----:B-1----:R-:W-:Y:S05]  /*0140*/  @!P0 BRA `(.L_x_0) ;  /* 0x00000014005c8947 */ /* 0x002fea0003800000 */
[C---:B------:R-:W-:Y:S02]  /*0150*/  LOP3.LUT R21, R2.reuse, 0x7, RZ, 0xc0, !PT ;  /* 0x0000000702157812 */ /* 0x040fe400078ec0ff */
[C---:B------:R-:W-:Y:S02]  /*0160*/  LOP3.LUT R20, R2.reuse, 0x3, RZ, 0xc0, !PT ;  /* 0x0000000302147812 */ /* 0x040fe400078ec0ff */
[C---:B------:R-:W-:Y:S02]  /*0170*/  LOP3.LUT R3, R2.reuse, 0xf, RZ, 0xc0, !PT ;  /* 0x0000000f02037812 */ /* 0x040fe400078ec0ff */
[----:B------:R-:W-:-:S07]  /*0180*/  LOP3.LUT R2, R2, 0x7ffffff0, RZ, 0xc0, !PT ;  /* 0x7ffffff002027812 */ /* 0x000fce00078ec0ff */
.L_x_14:
[----:B0-----:R-:W0:Y:S01]  /*0190*/  LDCU UR8, c[0x0][0x38c] ;  /* 0x00007180ff0877ac */ /* 0x001e220008000800 */
[----:B------:R-:W-:Y:S01]  /*01a0*/  BSSY.RECONVERGENT B0, `(.L_x_1) ;  /* 0x000014c000007945 */ /* 0x000fe20003800200 */
[----:B0-----:R-:W-:-:S13]  /*01b0*/  ISETP.GE.AND P0, PT, R22, UR8, PT ;  /* 0x0000000816007c0c */ /* 0x001fda000bf06270 */
[----:B-1-345:R-:W-:Y:S05]  /*01c0*/  @P0 BRA `(.L_x_2) ;  /* 0x0000001400240947 */ /* 0x03afea0003800000 */
[----:B------:R-:W-:-:S07]  /*01d0*/  IMAD.MOV.U32 R0, RZ, RZ, R22 ;  /* 0x000000ffff007224 */ /* 0x000fce00078e0016 */
.L_x_13:
[----:B0-----:R-:W0:Y:S01]  /*01e0*/  LDC.64 R26, c[0x0][0x380] ;  /* 0x0000e000ff1a7b82 */ /* 0x001e220000000a00 */
[----:B-1----:R-:W1:Y:S07]  /*01f0*/  LDCU.64 UR8, c[0x0][0x388] ;  /* 0x00007100ff0877ac */ /* 0x002e6e0008000a00 */
[----:B------:R-:W2:Y:S01]  /*0200*/  LDC R12, c[0x0][0x390] ;  /* 0x0000e400ff0c7b82 */ /* 0x000ea20000000800 */
[----:B-1--4-:R-:W-:-:S04]  /*0210*/  IMAD R5, R0, UR8, R23 ;  /* 0x0000000800057c24 */ /* 0x012fc8000f8e0217 */
[----:B0-----:R-:W-:-:S05]  /*0220*/  IMAD.WIDE R26, R5, 0x4, R26 ;  /* 0x00000004051a7825 */ /* 0x001fca00078e021a */
[----:B---3--:R-:W3:Y:S01]  /*0230*/  LDG.E R4, desc[UR6][R26.64] ;  /* 0x000000061a047981 */ /* 0x008ee2000c1e1900 */
[----:B------:R-:W-:Y:S01]  /*0240*/  VIADD R0, R0, UR5 ;  /* 0x0000000500007c36 */ /* 0x000fe20008000000 */
[----:B--2---:R-:W-:Y:S02]  /*0250*/  ISETP.GE.U32.AND P1, PT, R12, 0x8, PT ;  /* 0x000000080c00780c */ /* 0x004fe40003f26070 */
[----:B------:R0:W-:Y:S01]  /*0260*/  STL.128 [R1], RZ ;  /* 0x000000ff01007387 */ /* 0x0001e20000100c00 */
[----:B-----5:R-:W-:Y:S01]  /*0270*/  IMAD.MOV.U32 R16, RZ, RZ, RZ ;  /* 0x000000ffff107224 */ /* 0x020fe200078e00ff */
[----:B------:R-:W-:Y:S02]  /*0280*/  ISETP.GE.AND P0, PT, R0, UR9, PT ;  /* 0x0000000900007c0c */ /* 0x000fe4000bf06270 */
[----:B------:R0:W-:Y:S04]  /*0290*/  STL.128 [R1+0x10], RZ ;  /* 0x000010ff01007387 */ /* 0x0001e80000100c00 */
        /* <DEDUP_REMOVED lines=13> */
[----:B------:R0:W-:Y:S01]  /*0370*/  STL.128 [R1+0xf0], RZ ;  /* 0x0000f0ff01007387 */ /* 0x0001e20000100c00 */
[----:B---3--:R0:W1:Y:S08]  /*0380*/  I2F.F64.U8 R28, R4 ;  /* 0x00000004001c7312 */ /* 0x0080700000001800 */
[----:B------:R0:W2:Y:S08]  /*0390*/  I2F.F64.U8 R24, R4.B1 ;  /* 0x1000000400187312 */ /* 0x0000b00000001800 */
[----:B------:R0:W3:Y:S01]  /*03a0*/  I2F.F64.U8 R18, R4.B2 ;  /* 0x2000000400127312 */ /* 0x0000e20000001800 */
[----:B-1----:R-:W-:Y:S05]  /*03b0*/  @!P1 BRA `(.L_x_3) ;  /* 0x0000000000f49947 */ /* 0x002fea0003800000 */
[----:B------:R-:W-:Y:S01]  /*03c0*/  LOP3.LUT R16, R12, 0x7ffffff8, RZ, 0xc0, !PT ;  /* 0x7ffffff80c107812 */ /* 0x000fe200078ec0ff */
[----:B------:R-:W-:Y:S02]  /*03d0*/  VIADD R15, R1, 0x20 ;  /* 0x00000020010f7836 */ /* 0x000fe40000000000 */
[----:B------:R-:W-:Y:S02]  /*03e0*/  IMAD.MOV.U32 R13, RZ, RZ, 0x60 ;  /* 0x00000060ff0d7424 */ /* 0x000fe400078e00ff */
[----:B------:R-:W-:-:S07]  /*03f0*/  IMAD.MOV R14, RZ, RZ, -R16 ;  /* 0x000000ffff0e7224 */ /* 0x000fce00078e0a10 */
.L_x_4:
[----:B------:R-:W2:Y:S01]  /*0400*/  LDC.64 R6, c[0x3][R13+-0x58] ;  /* 0x00ffea000d067b82 */ /* 0x000ea20000000a00 */
[----:B------:R-:W-:-:S05]  /*0410*/  VIADD R14, R14, 0x8 ;  /* 0x000000080e0e7836 */ /* 0x000fca0000000000 */
[----:B------:R-:W-:Y:S02]  /*0420*/  ISETP.NE.AND P1, PT, R14, RZ, PT ;  /* 0x000000ff0e00720c */ /* 0x000fe40003f25270 */
[----:B0-----:R-:W0:Y:S08]  /*0430*/  LDC.64 R4, c[0x3][R13+-0x60] ;  /* 0x00ffe8000d047b82 */ /* 0x001e300000000a00 */
[----:B------:R-:W1:Y:S01]  /*0440*/  LDC.64 R8, c[0x3][R13+-0x40] ;  /* 0x00fff0000d087b82 */ /* 0x000e620000000a00 */
[----:B--2---:R-:W-:-:S07]  /*0450*/  DMUL R6, R24, R6 ;  /* 0x0000000618067228 */ /* 0x004fce0000000000 */
[----:B------:R-:W2:Y:S01]  /*0460*/  LDC.64 R10, c[0x3][R13+-0x28] ;  /* 0x00fff6000d0a7b82 */ /* 0x000ea20000000a00 */
[----:B0-----:R-:W-:-:S07]  /*0470*/  DFMA R6, R28, R4, R6 ;  /* 0x000000041c06722b */ /* 0x001fce0000000006 */
[----:B------:R-:W3:Y:S01]  /*0480*/  LDC.64 R4, c[0x3][R13+-0x50] ;  /* 0x00ffec000d047b82 */ /* 0x000ee20000000a00 */
[C---:B-1----:R-:W-:Y:S02]  /*0490*/  DMUL R8, R24.reuse, R8 ;  /* 0x0000000818087228 */ /* 0x042fe40000000000 */
[----:B--2---:R-:W-:Y:S02]  /*04a0*/  DMUL R10, R24, R10 ;  /* 0x0000000a180a7228 */ /* 0x004fe40000000000 */
[----:B---3--:R-:W-:-:S03]  /*04b0*/  DFMA R4, R18, R4, R6 ;  /* 0x000000041204722b */ /* 0x008fc60000000006 */
[----:B------:R-:W0:Y:S02]  /*04c0*/  LDC.64 R6, c[0x3][R13+-0x48] ;  /* 0x00ffee000d067b82 */ /* 0x000e240000000a00 */
[----:B0-----:R-:W-:-:S06]  /*04d0*/  DFMA R8, R28, R6, R8 ;  /* 0x000000061c08722b */ /* 0x001fcc0000000008 */
[----:B------:R-:W0:Y:S02]  /*04e0*/  LDC.64 R6, c[0x3][R13+-0x38] ;  /* 0x00fff2000d067b82 */ /* 0x000e240000000a00 */
[----:B0-----:R-:W-:-:S06]  /*04f0*/  DFMA R6, R18, R6, R8 ;  /* 0x000000061206722b */ /* 0x001fcc0000000008 */
[----:B------:R-:W0:Y:S01]  /*0500*/  LDC.64 R8, c[0x3][R13+-0x30] ;  /* 0x00fff4000d087b82 */ /* 0x000e220000000a00 */
[----:B------:R1:W-:Y:S07]  /*0510*/  STL.128 [R15+-0x20], R4 ;  /* 0xffffe0040f007387 */ /* 0x0003ee0000100c00 */
[----:B-1----:R-:W1:Y:S01]  /*0520*/  LDC.64 R4, c[0x3][R13+-0x18] ;  /* 0x00fffa000d047b82 */ /* 0x002e620000000a00 */
[----:B0-----:R-:W-:-:S07]  /*0530*/  DFMA R10, R28, R8, R10 ;  /* 0x000000081c0a722b */ /* 0x001fce000000000a */
[----:B------:R-:W0:Y:S08]  /*0540*/  LDC.64 R8, c[0x3][R13+-0x20] ;  /* 0x00fff8000d087b82 */ /* 0x000e300000000a00 */
[----:B------:R-:W2:Y:S01]  /*0550*/  LDC.64 R6, c[0x3][R13+0x8] ;  /* 0x00c002000d067b82 */ /* 0x000ea20000000a00 */
[----:B0-----:R-:W-:-:S07]  /*0560*/  DFMA R8, R18, R8, R10 ;  /* 0x000000081208722b */ /* 0x001fce000000000a */
[----:B------:R-:W0:Y:S01]  /*0570*/  LDC.64 R10, c[0x3][R13+-0x10] ;  /* 0x00fffc000d0a7b82 */ /* 0x000e220000000a00 */
[C---:B--2---:R-:W-:Y:S02]  /*0580*/  DMUL R6, R24.reuse, R6 ;  /* 0x0000000618067228 */ /* 0x044fe40000000000 */
[----:B0-----:R-:W-:-:S08]  /*0590*/  DMUL R10, R24, R10 ;  /* 0x0000000a180a7228 */ /* 0x001fd00000000000 */
[----:B-1----:R-:W-:Y:S02]  /*05a0*/  DFMA R4, R28, R4, R10 ;  /* 0x000000041c04722b */ /* 0x002fe4000000000a */
[----:B------:R-:W0:Y:S06]  /*05b0*/  LDC.64 R10, c[0x3][R13+-0x8] ;  /* 0x00fffe000d0a7b82 */ /* 0x000e2c0000000a00 */
[----:B0-----:R-:W-:Y:S02]  /*05c0*/  DFMA R10, R18, R10, R4 ;  /* 0x0000000a120a722b */ /* 0x001fe40000000004 */
[----:B------:R-:W0:Y:S05]  /*05d0*/  LDC.64 R4, c[0x3][R13] ;  /* 0x00c000000d047b82 */ /* 0x000e2a0000000a00 */
[----:B------:R1:W-:Y:S03]  /*05e0*/  STL.128 [R15+-0x10], R8 ;  /* 0xfffff0080f007387 */ /* 0x0003e60000100c00 */
        /* <DEDUP_REMOVED lines=12> */
[----:B------:R1:W-:Y:S03]  /*06b0*/  STL.128 [R15], R4 ;  /* 0x000000040f007387 */ /* 0x0003e60000100c00 */
[----:B-1----:R-:W1:Y:S01]  /*06c0*/  LDC.64 R4, c[0x3][R13+0x48] ;  /* 0x00c012000d047b82 */ /* 0x002e620000000a00 */
[----:B0-----:R-:W-:-:S07]  /*06d0*/  DFMA R10, R28, R8, R10 ;  /* 0x000000081c0a722b */ /* 0x001fce000000000a */
[----:B------:R-:W0:Y:S02]  /*06e0*/  LDC.64 R8, c[0x3][R13+0x40] ;  /* 0x00c010000d087b82 */ /* 0x000e240000000a00 */
[----:B0-----:R-:W-:-:S06]  /*06f0*/  DFMA R8, R18, R8, R10 ;  /* 0x000000081208722b */ /* 0x001fcc000000000a */
[----:B------:R-:W0:Y:S02]  /*0700*/  LDC.64 R10, c[0x3][R13+0x50] ;  /* 0x00c014000d0a7b82 */ /* 0x000e240000000a00 */
[----:B0-----:R-:W-:-:S08]  /*0710*/  DMUL R10, R24, R10 ;  /* 0x0000000a180a7228 */ /* 0x001fd00000000000 */
[----:B-1----:R-:W-:Y:S02]  /*0720*/  DFMA R4, R28, R4, R10 ;  /* 0x000000041c04722b */ /* 0x002fe4000000000a */
[----:B------:R0:W1:Y:S02]  /*0730*/  LDC.64 R10, c[0x3][R13+0x58] ;  /* 0x00c016000d0a7b82 */ /* 0x0000640000000a00 */
[----:B0-----:R-:W-:-:S04]  /*0740*/  VIADD R13, R13, 0xc0 ;  /* 0x000000c00d0d7836 */ /* 0x001fc80000000000 */
[----:B-1----:R-:W-:-:S07]  /*0750*/  DFMA R10, R18, R10, R4 ;  /* 0x0000000a120a722b */ /* 0x002fce0000000004 */
[----:B------:R0:W-:Y:S02]  /*0760*/  STL.128 [R15+0x10], R8 ;  /* 0x000010080f007387 */ /* 0x0001e40000100c00 */
[----:B0-----:R-:W-:Y:S01]  /*0770*/  VIADD R15, R15, 0x40 ;  /* 0x000000400f0f7836 */ /* 0x001fe20000000000 */
[----:B------:R-:W-:Y:S06]  /*0780*/  @P1 BRA `(.L_x_4) ;  /* 0xfffffffc001c1947 */ /* 0x000fec000383ffff */
.L_x_3:
[----:B------:R-:W-:-:S13]  /*0790*/  ISETP.NE.AND P1, PT, R21, RZ, PT ;  /* 0x000000ff1500720c */ /* 0x000fda0003f25270 */
[----:B------:R-:W-:Y:S05]  /*07a0*/  @!P1 BRA `(.L_x_5) ;  /* 0x0000000400009947 */ /* 0x000fea0003800000 */
[----:B0-----:R-:W-:Y:S01]  /*07b0*/  VIADD R4, R21, 0xffffffff ;  /* 0xffffffff15047836 */ /* 0x001fe20000000000 */
[----:B------:R-:W-:-:S04]  /*07c0*/  ISETP.NE.AND P3, PT, R20, RZ, PT ;  /* 0x000000ff1400720c */ /* 0x000fc80003f65270 */
[----:B------:R-:W-:-:S13]  /*07d0*/  ISETP.GE.U32.AND P2, PT, R4, 0x3, PT ;  /* 0x000000030400780c */ /* 0x000fda0003f46070 */
[----:B------:R-:W-:Y:S05]  /*07e0*/  @!P2 BRA `(.L_x_6) ;  /* 0x000000000074a947 */ /* 0x000fea0003800000 */
[C---:B------:R-:W-:Y:S02]  /*07f0*/  IMAD R14, R16.reuse, 0x18, RZ ;  /* 0x00000018100e7824 */ /* 0x040fe400078e02ff */
[C---:B------:R-:W-:Y:S02]  /*0800*/  IMAD R13, R16.reuse, 0x8, R1 ;  /* 0x00000008100d7824 */ /* 0x040fe400078e0201 */
[----:B------:R-:W2:Y:S01]  /*0810*/  LDC.64 R6, c[0x3][R14+0x8] ;  /* 0x00c002000e067b82 */ /* 0x000ea20000000a00 */
[----:B------:R-:W-:-:S07]  /*0820*/  VIADD R16, R16, 0x4 ;  /* 0x0000000410107836 */ /* 0x000fce0000000000 */
[----:B------:R-:W0:Y:S08]  /*0830*/  LDC.64 R8, c[0x3][R14] ;  /* 0x00c000000e087b82 */ /* 0x000e300000000a00 */
[----:B------:R-:W3:Y:S01]  /*0840*/  LDC.64 R4, c[0x3][R14+0x10] ;  /* 0x00c004000e047b82 */ /* 0x000ee20000000a00 */
[----:B--2---:R-:W-:-:S07]  /*0850*/  DMUL R6, R24, R6 ;  /* 0x0000000618067228 */ /* 0x004fce0000000000 */
[----:B------:R-:W1:Y:S01]  /*0860*/  LDC.64 R10, c[0x3][R14+0x30] ;  /* 0x00c00c000e0a7b82 */ /* 0x000e620000000a00 */
[----:B0-----:R-:W-:-:S07]  /*0870*/  DFMA R6, R28, R8, R6 ;  /* 0x000000081c06722b */ /* 0x001fce0000000006 */
[----:B------:R-:W0:Y:S01]  /*0880*/  LDC.64 R8, c[0x3][R14+0x20] ;  /* 0x00c008000e087b82 */ /* 0x000e220000000a00 */
[----:B---3--:R-:W-:-:S07]  /*0890*/  DFMA R4, R18, R4, R6 ;  /* 0x000000041204722b */ /* 0x008fce0000000006 */
[----:B------:R-:W2:Y:S01]  /*08a0*/  LDC.64 R6, c[0x3][R14+0x18] ;  /* 0x00c006000e067b82 */ /* 0x000ea20000000a00 */
[----:B0-----:R-:W-:-:S08]  /*08b0*/  DMUL R8, R24, R8 ;  /* 0x0000000818087228 */ /* 0x001fd00000000000 */
[----:B--2---:R-:W-:Y:S01]  /*08c0*/  DFMA R8, R28, R6, R8 ;  /* 0x000000061c08722b */ /* 0x004fe20000000008 */
[----:B------:R-:W0:Y:S07]  /*08d0*/  LDC.64 R6, c[0x3][R14+0x28] ;  /* 0x00c00a000e067b82 */ /* 0x000e2e0000000a00 */
[----:B0-----:R-:W-:Y:S02]  /*08e0*/  DFMA R6, R18, R6, R8 ;  /* 0x000000061206722b */ /* 0x001fe40000000008 */
[----:B------:R-:W0:Y:S05]  /*08f0*/  LDC.64 R8, c[0x3][R14+0x38] ;  /* 0x00c00e000e087b82 */ /* 0x000e2a0000000a00 */
[----:B------:R2:W-:Y:S03]  /*0900*/  STL.128 [R13], R4 ;  /* 0x000000040d007387 */ /* 0x0005e60000100c00 */
[----:B--2---:R-:W2:Y:S01]  /*0910*/  LDC.64 R4, c[0x3][R14+0x40] ;  /* 0x00c010000e047b82 */ /* 0x004ea20000000a00 */
[----:B0-----:R-:W-:-:S08]  /*0920*/  DMUL R8, R24, R8 ;  /* 0x0000000818087228 */ /* 0x001fd00000000000 */
[----:B-1----:R-:W-:Y:S01]  /*0930*/  DFMA R8, R28, R10, R8 ;  /* 0x0000000a1c08722b */ /* 0x002fe20000000008 */
[----:B------:R-:W0:Y:S07]  /*0940*/  LDC.64 R10, c[0x3][R14+0x50] ;  /* 0x00c014000e0a7b82 */ /* 0x000e2e0000000a00 */
[----:B--2---:R-:W-:Y:S01]  /*0950*/  DFMA R8, R18, R4, R8 ;  /* 0x000000041208722b */ /* 0x004fe20000000008 */
[----:B------:R-:W1:Y:S01]  /*0960*/  LDC.64 R4, c[0x3][R14+0x48] ;  /* 0x00c012000e047b82 */ /* 0x000e620000000a00 */
[----:B0-----:R-:W-:-:S08]  /*0970*/  DMUL R10, R24, R10 ;  /* 0x0000000a180a7228 */ /* 0x001fd00000000000 */
[----:B-1----:R-:W-:Y:S01]  /*0980*/  DFMA R10, R28, R4, R10 ;  /* 0x000000041c0a722b */ /* 0x002fe2000000000a */
[----:B------:R-:W0:Y:S07]  /*0990*/  LDC.64 R4, c[0x3][R14+0x58] ;  /* 0x00c016000e047b82 */ /* 0x000e2e0000000a00 */
[----:B0-----:R-:W-:-:S07]  /*09a0*/  DFMA R10, R18, R4, R10 ;  /* 0x00000004120a722b */ /* 0x001fce000000000a */
[----:B------:R0:W-:Y:S04]  /*09b0*/  STL.128 [R13+0x10], R8 ;  /* 0x000010080d007387 */ /* 0x0001e80000100c00 */
.L_x_6:
[----:B------:R-:W-:Y:S05]  /*09c0*/  @!P3 BRA `(.L_x_5) ;  /* 0x000000000078b947 */ /* 0x000fea0003800000 */
[----:B------:R-:W-:Y:S02]  /*09d0*/  ISETP.NE.AND P2, PT, R20, 0x1, PT ;  /* 0x000000011400780c */ /* 0x000fe40003f45270 */
[----:B------:R-:W-:-:S04]  /*09e0*/  LOP3.LUT R4, R12, 0x1, RZ, 0xc0, !PT ;  /* 0x000000010c047812 */ /* 0x000fc800078ec0ff */
[----:B------:R-:W-:-:S07]  /*09f0*/  ISETP.NE.U32.AND P3, PT, R4, 0x1, PT ;  /* 0x000000010400780c */ /* 0x000fce0003f65070 */
[----:B------:R-:W-:Y:S06]  /*0a00*/  @!P2 BRA `(.L_x_7) ;  /* 0x000000000040a947 */ /* 0x000fec0003800000 */
[----:B0-----:R-:W-:-:S04]  /*0a10*/  IMAD R13, R16, 0x18, RZ ;  /* 0x00000018100d7824 */ /* 0x001fc800078e02ff */
[----:B------:R-:W2:Y:S08]  /*0a20*/  LDC.64 R6, c[0x3][R13+0x8] ;  /* 0x00c002000d067b82 */ /* 0x000eb00000000a00 */
        /* <DEDUP_REMOVED lines=9> */
[----:B-1----:R-:W-:-:S08]  /*0ac0*/  DFMA R8, R28, R10, R8 ;  /* 0x0000000a1c08722b */ /* 0x002fd00000000008 */
[----:B--2---:R-:W-:Y:S01]  /*0ad0*/  DFMA R6, R18, R6, R8 ;  /* 0x000000061206722b */ /* 0x004fe20000000008 */
[C---:B------:R-:W-:Y:S02]  /*0ae0*/  IMAD R9, R16.reuse, 0x8, R1 ;  /* 0x0000000810097824 */ /* 0x040fe400078e0201 */
[----:B------:R-:W-:-:S04]  /*0af0*/  VIADD R16, R16, 0x2 ;  /* 0x0000000210107836 */ /* 0x000fc80000000000 */
[----:B------:R1:W-:Y:S04]  /*0b00*/  STL.128 [R9], R4 ;  /* 0x0000000409007387 */ /* 0x0003e80000100c00 */
.L_x_7:
[----:B------:R-:W-:Y:S05]  /*0b10*/  @P3 BRA `(.L_x_5) ;  /* 0x0000000000243947 */ /* 0x000fea0003800000 */
[----:B0-----:R-:W-:-:S04]  /*0b20*/  IMAD R10, R16, 0x18, RZ ;  /* 0x00000018100a7824 */ /* 0x001fc800078e02ff */
[----:B-1----:R-:W2:Y:S08]  /*0b30*/  LDC.64 R6, c[0x3][R10+0x8] ;  /* 0x00c002000a067b82 */ /* 0x002eb00000000a00 */
[----:B------:R-:W0:Y:S08]  /*0b40*/  LDC.64 R8, c[0x3][R10] ;  /* 0x00c000000a087b82 */ /* 0x000e300000000a00 */
[----:B------:R-:W3:Y:S01]  /*0b50*/  LDC.64 R4, c[0x3][R10+0x10] ;  /* 0x00c004000a047b82 */ /* 0x000ee20000000a00 */
[----:B--2---:R-:W-:-:S08]  /*0b60*/  DMUL R6, R24, R6 ;  /* 0x0000000618067228 */ /* 0x004fd00000000000 */
[----:B0-----:R-:W-:-:S08]  /*0b70*/  DFMA R6, R28, R8, R6 ;  /* 0x000000081c06722b */ /* 0x001fd00000000006 */
[----:B---3--:R-:W-:Y:S01]  /*0b80*/  DFMA R4, R18, R4, R6 ;  /* 0x000000041204722b */ /* 0x008fe20000000006 */
[----:B------:R-:W-:-:S06]  /*0b90*/  IMAD R7, R16, 0x8, R1 ;  /* 0x0000000810077824 */ /* 0x000fcc00078e0201 */
[----:B------:R4:W-:Y:S04]  /*0ba0*/  STL.64 [R7], R4 ;  /* 0x0000000407007387 */ /* 0x0009e80000100a00 */
.L_x_5:
[----:B------:R0:W5:Y:S01]  /*0bb0*/  LDL.64 R16, [R1] ;  /* 0x0000000001107983 */ /* 0x0001620000100a00 */
[----:B------:R-:W-:Y:S02]  /*0bc0*/  ISETP.GE.U32.AND P2, PT, R12, 0x10, PT ;  /* 0x000000100c00780c */ /* 0x000fe40003f46070 */
[----:B--2---:R-:W-:-:S11]  /*0bd0*/  CS2R R24, SRZ ;  /* 0x0000000000187805 */ /* 0x004fd6000001ff00 */
[----:B0-----:R-:W-:Y:S05]  /*0be0*/  @!P2 BRA `(.L_x_8) ;  /* 0x000000040038a947 */ /* 0x001fea0003800000 */
[----:B------:R-:W-:-:S07]  /*0bf0*/  CS2R R24, SRZ ;  /* 0x0000000000187805 */ /* 0x000fce000001ff00 */
.L_x_9:
[----:B------:R-:W-:-:S05]  /*0c00*/  IMAD R28, R25, 0x8, R1 ;  /* 0x00000008191c7824 */ /* 0x000fca00078e0201 */
[----:B-1--4-:R-:W2:Y:S04]  /*0c10*/  LDL.128 R4, [R28] ;  /* 0x000000001c047983 */ /* 0x012ea80000100c00 */
[----:B------:R-:W4:Y:S04]  /*0c20*/  LDL.128 R12, [R28+0x10] ;  /* 0x000010001c0c7983 */ /* 0x000f280000100c00 */
[----:B------:R-:W4:Y:S01]  /*0c30*/  LDL.128 R8, [R28+0x40] ;  /* 0x000040001c087983 */ /* 0x000f220000100c00 */
[----:B--2--5:R-:W-:-:S06]  /*0c40*/  DSETP.GT.AND P6, PT, R4, R16, PT ;  /* 0x000000100400722a */ /* 0x024fcc0003fc4000 */
[----:B------:R-:W-:Y:S02]  /*0c50*/  FSEL R4, R4, R16, P6 ;  /* 0x0000001004047208 */ /* 0x000fe40003000000 */
[----:B------:R-:W-:Y:S02]  /*0c60*/  FSEL R5, R5, R17, P6 ;  /* 0x0000001105057208 */ /* 0x000fe40003000000 */
[----:B---3--:R-:W2:Y:S04]  /*0c70*/  LDL.128 R16, [R28+0x20] ;  /* 0x000020001c107983 */ /* 0x008ea80000100c00 */
[----:B------:R-:W-:-:S06]  /*0c80*/  DSETP.GT.AND P5, PT, R6, R4, PT ;  /* 0x000000040600722a */ /* 0x000fcc0003fa4000 */
[----:B------:R-:W-:Y:S02]  /*0c90*/  FSEL R4, R6, R4, P5 ;  /* 0x0000000406047208 */ /* 0x000fe40002800000 */
[----:B------:R-:W-:-:S06]  /*0ca0*/  FSEL R5, R7, R5, P5 ;  /* 0x0000000507057208 */ /* 0x000fcc0002800000 */
[----:B----4-:R-:W-:-:S06]  /*0cb0*/  DSETP.GT.AND P4, PT, R12, R4, PT ;  /* 0x000000040c00722a */ /* 0x010fcc0003f84000 */
[----:B------:R-:W-:Y:S02]  /*0cc0*/  FSEL R12, R12, R4, P4 ;  /* 0x000000040c0c7208 */ /* 0x000fe40002000000 */
[----:B------:R-:W-:Y:S02]  /*0cd0*/  FSEL R13, R13, R5, P4 ;  /* 0x000000050d0d7208 */ /* 0x000fe40002000000 */
[----:B------:R-:W3:Y:S04]  /*0ce0*/  LDL.128 R4, [R28+0x30] ;  /* 0x000030001c047983 */ /* 0x000ee80000100c00 */
[----:B------:R-:W-:-:S06]  /*0cf0*/  DSETP.GT.AND P2, PT, R14, R12, PT ;  /* 0x0000000c0e00722a */ /* 0x000fcc0003f44000 */
[----:B------:R-:W-:Y:S02]  /*0d00*/  FSEL R12, R14, R12, P2 ;  /* 0x0000000c0e0c7208 */ /* 0x000fe40001000000 */
[----:B------:R-:W-:Y:S02]  /*0d10*/  FSEL R13, R15, R13, P2 ;  /* 0x0000000d0f0d7208 */ /* 0x000fe40001000000 */
[C---:B------:R-:W-:Y:S01]  /*0d20*/  SEL R24, R25.reuse, R24, P6 ;  /* 0x0000001819187207 */ /* 0x040fe20003000000 */
[C---:B------:R-:W-:Y:S02]  /*0d30*/  @P5 VIADD R24, R25.reuse, 0x1 ;  /* 0x0000000119185836 */ /* 0x040fe40000000000 */
[C---:B------:R-:W-:Y:S02]  /*0d40*/  @P4 VIADD R24, R25.reuse, 0x2 ;  /* 0x0000000219184836 */ /* 0x040fe40000000000 */
[----:B------:R-:W-:Y:S01]  /*0d50*/  @P2 VIADD R24, R25, 0x3 ;  /* 0x0000000319182836 */ /* 0x000fe20000000000 */
[----:B--2---:R-:W-:-:S06]  /*0d60*/  DSETP.GT.AND P3, PT, R16, R12, PT ;  /* 0x0000000c1000722a */ /* 0x004fcc0003f64000 */
[----:B------:R-:W-:Y:S02]  /*0d70*/  FSEL R12, R16, R12, P3 ;  /* 0x0000000c100c7208 */ /* 0x000fe40001800000 */
[----:B------:R-:W-:-:S06]  /*0d80*/  FSEL R13, R17, R13, P3 ;  /* 0x0000000d110d7208 */ /* 0x000fcc0001800000 */
[----:B------:R-:W-:-:S06]  /*0d90*/  DSETP.GT.AND P6, PT, R18, R12, PT ;  /* 0x0000000c1200722a */ /* 0x000fcc0003fc4000 */
[----:B------:R-:W-:Y:S02]  /*0da0*/  FSEL R12, R18, R12, P6 ;  /* 0x0000000c120c7208 */ /* 0x000fe40003000000 */
[----:B------:R-:W-:Y:S02]  /*0db0*/  FSEL R13, R19, R13, P6 ;  /* 0x0000000d130d7208 */ /* 0x000fe40003000000 */
[----:B------:R-:W2:Y:S04]  /*0dc0*/  LDL.128 R16, [R28+0x70] ;  /* 0x000070001c107983 */ /* 0x000ea80000100c00 */
[----:B---3--:R-:W-:-:S06]  /*0dd0*/  DSETP.GT.AND P5, PT, R4, R12, PT ;  /* 0x0000000c0400722a */ /* 0x008fcc0003fa4000 */
[----:B------:R-:W-:Y:S02]  /*0de0*/  FSEL R4, R4, R12, P5 ;  /* 0x0000000c04047208 */ /* 0x000fe40002800000 */
[----:B------:R-:W-:Y:S02]  /*0df0*/  FSEL R5, R5, R13, P5 ;  /* 0x0000000d05057208 */ /* 0x000fe40002800000 */
[----:B------:R-:W3:Y:S04]  /*0e00*/  LDL.128 R12, [R28+0x50] ;  /* 0x000050001c0c7983 */ /* 0x000ee80000100c00 */
[----:B------:R-:W-:-:S06]  /*0e10*/  DSETP.GT.AND P4, PT, R6, R4, PT ;  /* 0x000000040600722a */ /* 0x000fcc0003f84000 */
[----:B------:R-:W-:Y:S02]  /*0e20*/  FSEL R4, R6, R4, P4 ;  /* 0x0000000406047208 */ /* 0x000fe40002000000 */
[----:B------:R-:W-:-:S06]  /*0e30*/  FSEL R5, R7, R5, P4 ;  /* 0x0000000507057208 */ /* 0x000fcc0002000000 */
[----:B------:R-:W-:-:S06]  /*0e40*/  DSETP.GT.AND P2, PT, R8, R4, PT ;  /* 0x000000040800722a */ /* 0x000fcc0003f44000 */
[----:B------:R-:W-:Y:S02]  /*0e50*/  FSEL R8, R8, R4, P2 ;  /* 0x0000000408087208 */ /* 0x000fe40001000000 */
[----:B------:R-:W-:Y:S02]  /*0e60*/  FSEL R9, R9, R5, P2 ;  /* 0x0000000509097208 */ /* 0x000fe40001000000 */
[----:B------:R-:W4:Y:S01]  /*0e70*/  LDL.128 R4, [R28+0x60] ;  /* 0x000060001c047983 */ /* 0x000f220000100c00 */
[----:B------:R-:W-:-:S03]  /*0e80*/  @P3 VIADD R24, R25, 0x4 ;  /* 0x0000000419183836 */ /* 0x000fc60000000000 */
[----:B------:R-:W-:Y:S01]  /*0e90*/  DSETP.GT.AND P3, PT, R10, R8, PT ;  /* 0x000000080a00722a */ /* 0x000fe20003f64000 */
[----:B------:R-:W-:-:S05]  /*0ea0*/  @P6 VIADD R24, R25, 0x5 ;  /* 0x0000000519186836 */ /* 0x000fca0000000000 */
[----:B------:R-:W-:Y:S02]  /*0eb0*/  FSEL R8, R10, R8, P3 ;  /* 0x000000080a087208 */ /* 0x000fe40001800000 */
[----:B------:R-:W-:Y:S01]  /*0ec0*/  FSEL R9, R11, R9, P3 ;  /* 0x000000090b097208 */ /* 0x000fe20001800000 */
[C---:B------:R-:W-:Y:S02]  /*0ed0*/  @P5 VIADD R24, R25.reuse, 0x6 ;  /* 0x0000000619185836 */ /* 0x040fe40000000000 */
[C---:B------:R-:W-:Y:S02]  /*0ee0*/  @P4 VIADD R24, R25.reuse, 0x7 ;  /* 0x0000000719184836 */ /* 0x040fe40000000000 */
[C---:B------:R-:W-:Y:S02]  /*0ef0*/  @P2 VIADD R24, R25.reuse, 0x8 ;  /* 0x0000000819182836 */ /* 0x040fe40000000000 */
[----:B------:R-:W-:Y:S01]  /*0f00*/  @P3 VIADD R24, R25, 0x9 ;  /* 0x0000000919183836 */ /* 0x000fe20000000000 */
[----:B---3--:R-:W-:-:S06]  /*0f10*/  DSETP.GT.AND P6, PT, R12, R8, PT ;  /* 0x000000080c00722a */ /* 0x008fcc0003fc4000 */
[----:B------:R-:W-:Y:S02]  /*0f20*/  FSEL R8, R12, R8, P6 ;  /* 0x000000080c087208 */ /* 0x000fe40003000000 */
[----:B------:R-:W-:-:S06]  /*0f30*/  FSEL R9, R13, R9, P6 ;  /* 0x000000090d097208 */ /* 0x000fcc0003000000 */
[----:B------:R-:W-:-:S06]  /*0f40*/  DSETP.GT.AND P5, PT, R14, R8, PT ;  /* 0x000000080e00722a */ /* 0x000fcc0003fa4000 */
[----:B------:R-:W-:Y:S02]  /*0f50*/  FSEL R8, R14, R8, P5 ;  /* 0x000000080e087208 */ /* 0x000fe40002800000 */
[----:B------:R-:W-:-:S06]  /*0f60*/  FSEL R9, R15, R9, P5 ;  /* 0x000000090f097208 */ /* 0x000fcc0002800000 */
[----:B----4-:R-:W-:-:S06]  /*0f70*/  DSETP.GT.AND P4, PT, R4, R8, PT ;  /* 0x000000080400722a */ /* 0x010fcc0003f84000 */
[----:B------:R-:W-:Y:S02]  /*0f80*/  FSEL R4, R4, R8, P4 ;  /* 0x0000000804047208 */ /* 0x000fe40002000000 */
[----:B------:R-:W-:-:S06]  /*0f90*/  FSEL R5, R5, R9, P4 ;  /* 0x0000000905057208 */ /* 0x000fcc0002000000 */
[----:B------:R-:W-:-:S06]  /*0fa0*/  DSETP.GT.AND P2, PT, R6, R4, PT ;  /* 0x000000040600722a */ /* 0x000fcc0003f44000 */
[----:B------:R-:W-:Y:S02]  /*0fb0*/  FSEL R4, R6, R4, P2 ;  /* 0x0000000406047208 */ /* 0x000fe40001000000 */
[----:B------:R-:W-:-:S06]  /*0fc0*/  FSEL R5, R7, R5, P2 ;  /* 0x0000000507057208 */ /* 0x000fcc0001000000 */
[----:B--2---:R-:W-:Y:S01]  /*0fd0*/  DSETP.GT.AND P3, PT, R16, R4, PT ;  /* 0x000000041000722a */ /* 0x004fe20003f64000 */
[----:B------:R-:W-:-:S05]  /*0fe0*/  @P6 VIADD R24, R25, 0xa ;  /* 0x0000000a19186836 */ /* 0x000fca0000000000 */
[----:B------:R-:W-:Y:S02]  /*0ff0*/  FSEL R4, R16, R4, P3 ;  /* 0x0000000410047208 */ /* 0x000fe40001800000 */
[----:B------:R-:W-:Y:S01]  /*1000*/  FSEL R5, R17, R5, P3 ;  /* 0x0000000511057208 */ /* 0x000fe20001800000 */
[----:B------:R-:W-:-:S05]  /*1010*/  @P5 VIADD R24, R25, 0xb ;  /* 0x0000000b19185836 */ /* 0x000fca0000000000 */
[----:B------:R-:W-:Y:S01]  /*1020*/  DSETP.GT.AND P5, PT, R18, R4, PT ;  /* 0x000000041200722a */ /* 0x000fe20003fa4000 */
[C---:B------:R-:W-:Y:S02]  /*1030*/  @P4 VIADD R24, R25.reuse, 0xc ;  /* 0x0000000c19184836 */ /* 0x040fe40000000000 */
[C---:B------:R-:W-:Y:S02]  /*1040*/  @P2 VIADD R24, R25.reuse, 0xd ;  /* 0x0000000d19182836 */ /* 0x040fe40000000000 */
[----:B------:R-:W-:-:S09]  /*1050*/  @P3 VIADD R24, R25, 0xe ;  /* 0x0000000e19183836 */ /* 0x000fd20000000000 */
[C---:B------:R-:W-:Y:S02]  /*1060*/  @P5 VIADD R24, R25.reuse, 0xf ;  /* 0x0000000f19185836 */ /* 0x040fe40000000000 */
[----:B------:R-:W-:-:S05]  /*1070*/  VIADD R25, R25, 0x10 ;  /* 0x0000001019197836 */ /* 0x000fca0000000000 */
[----:B------:R-:W-:Y:S02]  /*1080*/  ISETP.NE.AND P2, PT, R25, R2, PT ;  /* 0x000000021900720c */ /* 0x000fe40003f45270 */
[----:B------:R-:W-:Y:S02]  /*1090*/  FSEL R16, R18, R4, P5 ;  /* 0x0000000412107208 */ /* 0x000fe40002800000 */
[----:B------:R-:W-:-:S09]  /*10a0*/  FSEL R17, R19, R5, P5 ;  /* 0x0000000513117208 */ /* 0x000fd20002800000 */
[----:B------:R-:W-:Y:S05]  /*10b0*/  @P2 BRA `(.L_x_9) ;  /* 0xfffffff800d02947 */ /* 0x000fea000383ffff */
[----:B------:R-:W-:-:S07]  /*10c0*/  IMAD.MOV.U32 R25, RZ, RZ, R2 ;  /* 0x000000ffff197224 */ /* 0x000fce00078e0002 */
.L_x_8:
[----:B------:R-:W-:-:S13]  /*10d0*/  ISETP.NE.AND P2, PT, R3, RZ, PT ;  /* 0x000000ff0300720c */ /* 0x000fda0003f45270 */
[----:B------:R-:W-:Y:S05]  /*10e0*/  @!P2 BRA `(.L_x_10) ;  /* 0x000000040054a947 */ /* 0x000fea0003800000 */
[----:B-1--4-:R-:W-:-:S05]  /*10f0*/  VIADD R4, R3, 0xffffffff ;  /* 0xffffffff03047836 */ /* 0x012fca0000000000 */
[----:B------:R-:W-:-:S13]  /*1100*/  ISETP.GE.U32.AND P2, PT, R4, 0x7, PT ;  /* 0x000000070400780c */ /* 0x000fda0003f46070 */
[----:B------:R-:W-:Y:S05]  /*1110*/  @!P2 BRA `(.L_x_11) ;  /* 0x000000000098a947 */ /* 0x000fea0003800000 */
[----:B------:R-:W-:-:S05]  /*1120*/  IMAD R28, R25, 0x8, R1 ;  /* 0x00000008191c7824 */ /* 0x000fca00078e0201 */
[----:B------:R-:W2:Y:S04]  /*1130*/  LDL.128 R4, [R28] ;  /* 0x000000001c047983 */ /* 0x000ea80000100c00 */
        /* <DEDUP_REMOVED lines=15> */
[----:B------:R-:W-:Y:S01]  /*1230*/  DSETP.GT.AND P2, PT, R12, R4, PT ;  /* 0x000000040c00722a */ /* 0x000fe20003f44000 */
[----:B------:R-:W-:-:S05]  /*1240*/  SEL R24, R25, R24, P3 ;  /* 0x0000001819187207 */ /* 0x000fca0001800000 */
[----:B------:R-:W-:Y:S02]  /*1250*/  FSEL R4, R12, R4, P2 ;  /* 0x000000040c047208 */ /* 0x000fe40001000000 */
[----:B------:R-:W-:-:S06]  /*1260*/  FSEL R5, R13, R5, P2 ;  /* 0x000000050d057208 */ /* 0x000fcc0001000000 */
        /* <DEDUP_REMOVED lines=8> */
[----:B--2---:R-:W-:-:S06]  /*12f0*/  DSETP.GT.AND P6, PT, R16, R4, PT ;  /* 0x000000041000722a */ /* 0x004fcc0003fc4000 */
[----:B------:R-:W-:Y:S02]  /*1300*/  FSEL R4, R16, R4, P6 ;  /* 0x0000000410047208 */ /* 0x000fe40003000000 */
[----:B------:R-:W-:-:S06]  /*1310*/  FSEL R5, R17, R5, P6 ;  /* 0x0000000511057208 */ /* 0x000fcc0003000000 */
[----:B------:R-:W-:Y:S01]  /*1320*/  DSETP.GT.AND P4, PT, R18, R4, PT ;  /* 0x000000041200722a */ /* 0x000fe20003f84000 */
[----:B------:R-:W-:-:S05]  /*1330*/  @P6 VIADD R24, R25, 0x6 ;  /* 0x0000000619186836 */ /* 0x000fca0000000000 */
[----:B------:R-:W-:Y:S02]  /*1340*/  FSEL R16, R18, R4, P4 ;  /* 0x0000000412107208 */ /* 0x000fe40002000000 */
[----:B------:R-:W-:-:S06]  /*1350*/  FSEL R17, R19, R5, P4 ;  /* 0x0000000513117208 */ /* 0x000fcc0002000000 */
[C---:B------:R-:W-:Y:S02]  /*1360*/  @P4 VIADD R24, R25.reuse, 0x7 ;  /* 0x0000000719184836 */ /* 0x040fe40000000000 */
[----:B------:R-:W-:-:S07]  /*1370*/  VIADD R25, R25, 0x8 ;  /* 0x0000000819197836 */ /* 0x000fce0000000000 */
.L_x_11:
[----:B------:R-:W-:Y:S05]  /*1380*/  @!P1 BRA `(.L_x_10) ;  /* 0x0000000000ac9947 */ /* 0x000fea0003800000 */
[----:B------:R-:W-:Y:S01]  /*1390*/  VIADD R4, R21, 0xffffffff ;  /* 0xffffffff15047836 */ /* 0x000fe20000000000 */
[----:B------:R-:W-:-:S04]  /*13a0*/  ISETP.NE.AND P5, PT, R20, RZ, PT ;  /* 0x000000ff1400720c */ /* 0x000fc80003fa5270 */
[----:B------:R-:W-:-:S13]  /*13b0*/  ISETP.GE.U32.AND P1, PT, R4, 0x3, PT ;  /* 0x000000030400780c */ /* 0x000fda0003f26070 */
[----:B------:R-:W-:Y:S05]  /*13c0*/  @!P1 BRA `(.L_x_12) ;  /* 0x0000000000509947 */ /* 0x000fea0003800000 */
[----:B------:R-:W-:-:S05]  /*13d0*/  IMAD R12, R25, 0x8, R1 ;  /* 0x00000008190c7824 */ /* 0x000fca00078e0201 */
[----:B------:R-:W2:Y:S04]  /*13e0*/  LDL.128 R4, [R12] ;  /* 0x000000000c047983 */ /* 0x000ea80000100c00 */
[----:B------:R-:W4:Y:S01]  /*13f0*/  LDL.128 R8, [R12+0x10] ;  /* 0x000010000c087983 */ /* 0x000f220000100c00 */
[----:B--2--5:R-:W-:-:S06]  /*1400*/  DSETP.GT.AND P1, PT, R4, R16, PT ;  /* 0x000000100400722a */ /* 0x024fcc0003f24000 */
[----:B------:R-:W-:Y:S02]  /*1410*/  FSEL R4, R4, R16, P1 ;  /* 0x0000001004047208 */ /* 0x000fe40000800000 */
[----:B------:R-:W-:Y:S02]  /*1420*/  FSEL R5, R5, R17, P1 ;  /* 0x0000001105057208 */ /* 0x000fe40000800000 */
[----:B------:R-:W-:-:S04]  /*1430*/  SEL R24, R25, R24, P1 ;  /* 0x0000001819187207 */ /* 0x000fc80000800000 */
[----:B------:R-:W-:-:S06]  /*1440*/  DSETP.GT.AND P2, PT, R6, R4, PT ;  /* 0x000000040600722a */ /* 0x000fcc0003f44000 */
[----:B------:R-:W-:Y:S02]  /*1450*/  FSEL R4, R6, R4, P2 ;  /* 0x0000000406047208 */ /* 0x000fe40001000000 */
[----:B------:R-:W-:-:S06]  /*1460*/  FSEL R5, R7, R5, P2 ;  /* 0x0000000507057208 */ /* 0x000fcc0001000000 */
[----:B----4-:R-:W-:Y:S01]  /*1470*/  DSETP.GT.AND P3, PT, R8, R4, PT ;  /* 0x000000040800722a */ /* 0x010fe20003f64000 */
[----:B------:R-:W-:-:S05]  /*1480*/  @P2 VIADD R24, R25, 0x1 ;  /* 0x0000000119182836 */ /* 0x000fca0000000000 */
        /* <DEDUP_REMOVED lines=8> */
.L_x_12:
[----:B------:R-:W-:Y:S05]  /*1510*/  @!P5 BRA `(.L_x_10) ;  /* 0x000000000048d947 */ /* 0x000fea0003800000 */
[----:B------:R-:W-:-:S05]  /*1520*/  IMAD R10, R25, 0x8, R1 ;  /* 0x00000008190a7824 */ /* 0x000fca00078e0201 */
[----:B------:R-:W2:Y:S01]  /*1530*/  LDL.128 R4, [R10] ;  /* 0x000000000a047983 */ /* 0x000ea20000100c00 */
[----:B------:R-:W-:Y:S01]  /*1540*/  ISETP.NE.AND P2, PT, R20, 0x1, PT ;  /* 0x000000011400780c */ /* 0x000fe20003f45270 */
[----:B--2--5:R-:W-:-:S06]  /*1550*/  DSETP.GT.AND P1, PT, R4, R16, PT ;  /* 0x000000100400722a */ /* 0x024fcc0003f24000 */
[----:B------:R-:W-:Y:S02]  /*1560*/  FSEL R8, R4, R16, P1 ;  /* 0x0000001004087208 */ /* 0x000fe40000800000 */
[----:B------:R-:W-:Y:S02]  /*1570*/  FSEL R9, R5, R17, P1 ;  /* 0x0000001105097208 */ /* 0x000fe40000800000 */
[----:B------:R-:W-:Y:S02]  /*1580*/  SEL R24, R25, R24, P1 ;  /* 0x0000001819187207 */ /* 0x000fe40000800000 */
[----:B------:R-:W-:Y:S05]  /*1590*/  @!P2 BRA `(.L_x_10) ;  /* 0x000000000028a947 */ /* 0x000fea0003800000 */
[----:B------:R-:W-:-:S13]  /*15a0*/  ISETP.NE.AND P3, PT, R20, 0x2, PT ;  /* 0x000000021400780c */ /* 0x000fda0003f65270 */
[----:B------:R-:W2:Y:S01]  /*15b0*/  @P3 LDL.64 R4, [R10+0x10] ;  /* 0x000010000a043983 */ /* 0x000ea20000100a00 */
[----:B------:R-:W-:Y:S01]  /*15c0*/  DSETP.GT.AND P1, PT, R6, R8, PT ;  /* 0x000000080600722a */ /* 0x000fe20003f24000 */
[----:B------:R-:W-:-:S05]  /*15d0*/  PLOP3.LUT P4, PT, PT, PT, PT, 0x8, 0x80 ;  /* 0x000000000080781c */ /* 0x000fca0003f8e170 */
[----:B------:R-:W-:Y:S02]  /*15e0*/  FSEL R6, R6, R8, P1 ;  /* 0x0000000806067208 */ /* 0x000fe40000800000 */
[----:B------:R-:W-:-:S06]  /*15f0*/  FSEL R7, R7, R9, P1 ;  /* 0x0000000907077208 */ /* 0x000fcc0000800000 */
[----:B------:R-:W-:Y:S01]  /*1600*/  @P1 VIADD R24, R25, 0x1 ;  /* 0x0000000119181836 */ /* 0x000fe20000000000 */
[----:B--2---:R-:W-:-:S06]  /*1610*/  @P3 DSETP.GT.AND P2, PT, R4, R6, PT ;  /* 0x000000060400322a */ /* 0x004fcc0003f44000 */
[----:B------:R-:W-:-:S13]  /*1620*/  @P3 PLOP3.LUT P4, PT, P2, PT, PT, 0x80, 0x8 ;  /* 0x000000000008381c */ /* 0x000fda000178f070 */
[----:B------:R-:W-:-:S07]  /*1630*/  @P4 VIADD R24, R25, 0x2 ;  /* 0x0000000219184836 */ /* 0x000fce0000000000 */
.L_x_10:
[----:B------:R0:W-:Y:S01]  /*1640*/  STG.E.U8 desc[UR6][R26.64+0x3], R24 ;  /* 0x000003181a007986 */ /* 0x0001e2000c101106 */
[----:B------:R-:W-:Y:S05]  /*1650*/  @!P0 BRA `(.L_x_13) ;  /* 0xffffffe800e08947 */ /* 0x000fea000383ffff */
.L_x_2:
[----:B------:R-:W-:Y:S05]  /*1660*/  BSYNC.RECONVERGENT B0 ;  /* 0x0000000000007941 */ /* 0x000fea0003800200 */
.L_x_1:
[----:B------:R-:W2:Y:S01]  /*1670*/  LDCU UR8, c[0x0][0x388] ;  /* 0x00007100ff0877ac */ /* 0x000ea20008000800 */
[----:B------:R-:W-:-:S05]  /*1680*/  VIADD R23, R23, UR4 ;  /* 0x0000000417177c36 */ /* 0x000fca0008000000 */
[----:B--2---:R-:W-:-:S13]  /*1690*/  ISETP.GE.AND P0, PT, R23, UR8, PT ;  /* 0x0000000817007c0c */ /* 0x004fda000bf06270 */
[----:B------:R-:W-:Y:S05]  /*16a0*/  @!P0 BRA `(.L_x_14) ;  /* 0xffffffe800b88947 */ /* 0x000fea000383ffff */
[----:B------:R-:W-:Y:S05]  /*16b0*/  EXIT ;  /* 0x000000000000794d */ /* 0x000fea0003800000 */
.L_x_0:
[----:B------:R-:W0:Y:S01]  /*16c0*/  I2F.U32.RP R4, UR5 ;  /* 0x0000000500047d06 */ /* 0x000e220008209000 */
[----:B------:R-:W1:Y:S01]  /*16d0*/  LDCU UR8, c[0x0][0x38c] ;  /* 0x00007180ff0877ac */ /* 0x000e620008000800 */
[----:B------:R-:W-:Y:S01]  /*16e0*/  VIADD R0, R22, UR5 ;  /* 0x0000000516007c36 */ /* 0x000fe20008000000 */
[----:B------:R-:W-:Y:S01]  /*16f0*/  ISETP.NE.U32.AND P2, PT, RZ, UR5, PT ;  /* 0x00000005ff007c0c */ /* 0x000fe2000bf45070 */
[----:B------:R-:W-:-:S04]  /*1700*/  IMAD R7, RZ, RZ, -UR5 ;  /* 0x80000005ff077e24 */ /* 0x000fc8000f8e02ff */
[----:B0-----:R-:W0:Y:S01]  /*1710*/  MUFU.RCP R4, R4 ;  /* 0x0000000400047308 */ /* 0x001e220000001000 */
[C---:B-1----:R-:W-:Y:S02]  /*1720*/  ISETP.GE.AND P0, PT, R0.reuse, UR8, PT ;  /* 0x0000000800007c0c */ /* 0x042fe4000bf06270 */
[----:B------:R-:W-:Y:S01]  /*1730*/  VIMNMX R5, PT, PT, R0, UR8, !PT ;  /* 0x0000000800057c48 */ /* 0x000fe2000ffe0100 */
[----:B------:R-:W1:Y:S01]  /*1740*/  LDCU UR8, c[0x0][0x388] ;  /* 0x00007100ff0877ac */ /* 0x000e620008000800 */
[----:B------:R-:W-:-:S04]  /*1750*/  SEL R6, RZ, 0x1, P0 ;  /* 0x00000001ff067807 */ /* 0x000fc80000000000 */
[----:B------:R-:W-:Y:S01]  /*1760*/  IADD3 R5, PT, PT, R5, -R0, -R6 ;  /* 0x8000000005057210 */ /* 0x000fe20007ffe806 */
[----:B0-----:R-:W-:-:S04]  /*1770*/  VIADD R2, R4, 0xffffffe ;  /* 0x0ffffffe04027836 */ /* 0x001fc80000000000 */
[----:B------:R0:W2:Y:S02]  /*1780*/  F2I.FTZ.U32.TRUNC.NTZ R3, R2 ;  /* 0x0000000200037305 */ /* 0x0000a4000021f000 */
[----:B0-----:R-:W-:Y:S02]  /*1790*/  IMAD.MOV.U32 R2, RZ, RZ, RZ ;  /* 0x000000ffff027224 */ /* 0x001fe400078e00ff */
[----:B--2---:R-:W-:-:S04]  /*17a0*/  IMAD R7, R7, R3, RZ ;  /* 0x0000000307077224 */ /* 0x004fc800078e02ff */
[----:B------:R-:W-:-:S06]  /*17b0*/  IMAD.HI.U32 R4, R3, R7, R2 ;  /* 0x0000000703047227 */ /* 0x000fcc00078e0002 */
[----:B------:R-:W-:-:S04]  /*17c0*/  IMAD.HI.U32 R3, R4, R5, RZ ;  /* 0x0000000504037227 */ /* 0x000fc800078e00ff */
[----:B------:R-:W-:Y:S02]  /*17d0*/  IMAD.MOV R2, RZ, RZ, -R3 ;  /* 0x000000ffff027224 */ /* 0x000fe400078e0a03 */
[----:B------:R-:W-:Y:S02]  /*17e0*/  VIADD R4, R0, UR5 ;  /* 0x0000000500047c36 */ /* 0x000fe40008000000 */
[----:B------:R-:W-:Y:S02]  /*17f0*/  IMAD R5, R2, UR5, R5 ;  /* 0x0000000502057c24 */ /* 0x000fe4000f8e0205 */
[----:B------:R-:W-:-:S03]  /*1800*/  VIADD R16, R4, UR5 ;  /* 0x0000000504107c36 */ /* 0x000fc60008000000 */
[----:B------:R-:W-:-:S13]  /*1810*/  ISETP.GE.U32.AND P0, PT, R5, UR5, PT ;  /* 0x0000000505007c0c */ /* 0x000fda000bf06070 */
[----:B------:R-:W-:Y:S02]  /*1820*/  @P0 VIADD R5, R5, -UR5 ;  /* 0x8000000505050c36 */ /* 0x000fe40008000000 */
[----:B------:R-:W-:-:S03]  /*1830*/  @P0 VIADD R3, R3, 0x1 ;  /* 0x0000000103030836 */ /* 0x000fc60000000000 */
[----:B------:R-:W-:-:S13]  /*1840*/  ISETP.GE.U32.AND P1, PT, R5, UR5, PT ;  /* 0x0000000505007c0c */ /* 0x000fda000bf26070 */
[----:B------:R-:W-:Y:S01]  /*1850*/  @P1 VIADD R3, R3, 0x1 ;  /* 0x0000000103031836 */ /* 0x000fe20000000000 */
[----:B------:R-:W-:-:S05]  /*1860*/  @!P2 LOP3.LUT R3, RZ, UR5, RZ, 0x33, !PT ;  /* 0x00000005ff03ac12 */ /* 0x000fca000f8e33ff */
[----:B------:R-:W-:-:S05]  /*1870*/  IMAD.IADD R5, R6, 0x1, R3 ;  /* 0x0000000106057824 */ /* 0x000fca00078e0203 */
[----:B-1----:R-:W-:-:S07]  /*1880*/  LOP3.LUT R17, R5, 0x3, RZ, 0xc0, !PT ;  /* 0x0000000305117812 */ /* 0x002fce00078ec0ff */
.L_x_20:
[----:B0-----:R-:W0:Y:S01]  /*1890*/  LDC R9, c[0x0][0x38c] ;  /* 0x0000e300ff097b82 */ /* 0x001e220000000800 */
[----:B------:R-:W-:Y:S01]  /*18a0*/  BSSY.RECONVERGENT B0, `(.L_x_15) ;  /* 0x000002e000007945 */ /* 0x000fe20003800200 */
[----:B0-----:R-:W-:-:S13]  /*18b0*/  ISETP.GE.AND P0, PT, R22, R9, PT ;  /* 0x000000091600720c */ /* 0x001fda0003f06270 */
[----:B-12---:R-:W-:Y:S05]  /*18c0*/  @P0 BRA `(.L_x_16) ;  /* 0x0000000000ac0947 */ /* 0x006fea0003800000 */
[----:B------:R-:W0:Y:S01]  /*18d0*/  LDC.64 R2, c[0x0][0x380] ;  /* 0x0000e000ff027b82 */ /* 0x000e220000000a00 */
[----:B------:R-:W-:Y:S01]  /*18e0*/  ISETP.NE.AND P0, PT, R17, 0x3, PT ;  /* 0x000000031100780c */ /* 0x000fe20003f05270 */
[----:B------:R-:W-:Y:S01]  /*18f0*/  BSSY.RECONVERGENT B1, `(.L_x_17) ;  /* 0x0000015000017945 */ /* 0x000fe20003800200 */
[----:B------:R-:W-:Y:S01]  /*1900*/  ISETP.GE.U32.AND P1, PT, R5, 0x3, PT ;  /* 0x000000030500780c */ /* 0x000fe20003f26070 */
[----:B------:R-:W-:-:S10]  /*1910*/  IMAD.MOV.U32 R8, RZ, RZ, R22 ;  /* 0x000000ffff087224 */ /* 0x000fd400078e0016 */
[----:B------:R-:W-:Y:S05]  /*1920*/  @!P0 BRA `(.L_x_18) ;  /* 0x0000000000448947 */ /* 0x000fea0003800000 */
[----:B------:R-:W1:Y:S01]  /*1930*/  LDC R13, c[0x0][0x388] ;  /* 0x0000e200ff0d7b82 */ /* 0x000e620000000800 */
[----:B------:R-:W-:Y:S01]  /*1940*/  ISETP.NE.AND P0, PT, R17, RZ, PT ;  /* 0x000000ff1100720c */ /* 0x000fe20003f05270 */
[----:B------:R-:W-:-:S06]  /*1950*/  IMAD.MOV.U32 R8, RZ, RZ, R0 ;  /* 0x000000ffff087224 */ /* 0x000fcc00078e0000 */
[----:B------:R-:W2:Y:S01]  /*1960*/  LDC.64 R6, c[0x0][0x380] ;  /* 0x0000e000ff067b82 */ /* 0x000ea20000000a00 */
[----:B-1----:R-:W-:-:S04]  /*1970*/  IMAD R11, R22, R13, R23 ;  /* 0x0000000d160b7224 */ /* 0x002fc800078e0217 */
[----:B--2---:R-:W-:-:S05]  /*1980*/  IMAD.WIDE R10, R11, 0x4, R6 ;  /* 0x000000040b0a7825 */ /* 0x004fca00078e0206 */
[----:B------:R1:W-:Y:S01]  /*1990*/  STG.E.U8 desc[UR6][R10.64+0x3], RZ ;  /* 0x000003ff0a007986 */ /* 0x0003e2000c101106 */
[----:B------:R-:W-:Y:S05]  /*19a0*/  @!P0 BRA `(.L_x_18) ;  /* 0x0000000000248947 */ /* 0x000fea0003800000 */
[----:B------:R-:W-:Y:S01]  /*19b0*/  ISETP.NE.AND P0, PT, R17, 0x1, PT ;  /* 0x000000011100780c */ /* 0x000fe20003f05270 */
[----:B-1----:R-:W-:Y:S02]  /*19c0*/  IMAD R11, R0, R13, R23 ;  /* 0x0000000d000b7224 */ /* 0x002fe400078e0217 */
[----:B------:R-:W-:Y:S02]  /*19d0*/  IMAD.MOV.U32 R8, RZ, RZ, R4 ;  /* 0x000000ffff087224 */ /* 0x000fe400078e0004 */
[----:B------:R-:W-:-:S05]  /*19e0*/  IMAD.WIDE R10, R11, 0x4, R6 ;  /* 0x000000040b0a7825 */ /* 0x000fca00078e0206 */
[----:B------:R2:W-:Y:S03]  /*19f0*/  STG.E.U8 desc[UR6][R10.64+0x3], RZ ;  /* 0x000003ff0a007986 */ /* 0x0005e6000c101106 */
[----:B------:R-:W-:Y:S02]  /*1a00*/  @P0 IMAD R13, R4, R13, R23 ;  /* 0x0000000d040d0224 */ /* 0x000fe400078e0217 */
[----:B------:R-:W-:Y:S02]  /*1a10*/  @P0 IMAD.MOV.U32 R8, RZ, RZ, R16 ;  /* 0x000000ffff080224 */ /* 0x000fe400078e0010 */
[----:B------:R-:W-:-:S05]  /*1a20*/  @P0 IMAD.WIDE R6, R13, 0x4, R6 ;  /* 0x000000040d060825 */ /* 0x000fca00078e0206 */
[----:B------:R2:W-:Y:S02]  /*1a30*/  @P0 STG.E.U8 desc[UR6][R6.64+0x3], RZ ;  /* 0x000003ff06000986 */ /* 0x0005e4000c101106 */
.L_x_18:
[----:B------:R-:W-:Y:S05]  /*1a40*/  BSYNC.RECONVERGENT B1 ;  /* 0x0000000000017941 */ /* 0x000fea0003800200 */
.L_x_17:
[----:B------:R-:W-:Y:S05]  /*1a50*/  @!P1 BRA `(.L_x_16) ;  /* 0x0000000000489947 */ /* 0x000fea0003800000 */
.L_x_19:
[C---:B--2---:R-:W-:Y:S02]  /*1a60*/  VIADD R6, R8.reuse, UR5 ;  /* 0x0000000508067c36 */ /* 0x044fe40008000000 */
[--C-:B------:R-:W-:Y:S02]  /*1a70*/  IMAD R7, R8, UR8, R23.reuse ;  /* 0x0000000808077c24 */ /* 0x100fe4000f8e0217 */
[C---:B-1----:R-:W-:Y:S02]  /*1a80*/  VIADD R10, R6.reuse, UR5 ;  /* 0x00000005060a7c36 */ /* 0x042fe40008000000 */
[--C-:B------:R-:W-:Y:S02]  /*1a90*/  IMAD R11, R6, UR8, R23.reuse ;  /* 0x00000008060b7c24 */ /* 0x100fe4000f8e0217 */
[C---:B------:R-:W-:Y:S02]  /*1aa0*/  VIADD R18, R10.reuse, UR5 ;  /* 0x000000050a127c36 */ /* 0x040fe40008000000 */
[----:B------:R-:W-:-:S02]  /*1ab0*/  IMAD R13, R10, UR8, R23 ;  /* 0x000000080a0d7c24 */ /* 0x000fc4000f8e0217 */
[----:B------:R-:W-:Y:S02]  /*1ac0*/  IMAD R15, R18, UR8, R23 ;  /* 0x00000008120f7c24 */ /* 0x000fe4000f8e0217 */
[----:B0-----:R-:W-:-:S04]  /*1ad0*/  IMAD.WIDE R6, R7, 0x4, R2 ;  /* 0x0000000407067825 */ /* 0x001fc800078e0202 */
[--C-:B------:R-:W-:Y:S01]  /*1ae0*/  IMAD.WIDE R10, R11, 0x4, R2.reuse ;  /* 0x000000040b0a7825 */ /* 0x100fe200078e0202 */
[----:B------:R3:W-:Y:S03]  /*1af0*/  STG.E.U8 desc[UR6][R6.64+0x3], RZ ;  /* 0x000003ff06007986 */ /* 0x0007e6000c101106 */
[--C-:B------:R-:W-:Y:S01]  /*1b00*/  IMAD.WIDE R12, R13, 0x4, R2.reuse ;  /* 0x000000040d0c7825 */ /* 0x100fe200078e0202 */
[----:B------:R3:W-:Y:S03]  /*1b10*/  STG.E.U8 desc[UR6][R10.64+0x3], RZ ;  /* 0x000003ff0a007986 */ /* 0x0007e6000c101106 */
[----:B------:R-:W-:Y:S01]  /*1b20*/  IMAD.WIDE R14, R15, 0x4, R2 ;  /* 0x000000040f0e7825 */ /* 0x000fe200078e0202 */
[----:B------:R3:W-:Y:S03]  /*1b30*/  STG.E.U8 desc[UR6][R12.64+0x3], RZ ;  /* 0x000003ff0c007986 */ /* 0x0007e6000c101106 */
[----:B------:R-:W-:Y:S01]  /*1b40*/  VIADD R8, R18, UR5 ;  /* 0x0000000512087c36 */ /* 0x000fe20008000000 */
[----:B------:R3:W-:Y:S04]  /*1b50*/  STG.E.U8 desc[UR6][R14.64+0x3], RZ ;  /* 0x000003ff0e007986 */ /* 0x0007e8000c101106 */
[----:B------:R-:W-:-:S13]  /*1b60*/  ISETP.GE.AND P0, PT, R8, R9, PT ;  /* 0x000000090800720c */ /* 0x000fda0003f06270 */
[----:B---3--:R-:W-:Y:S05]  /*1b70*/  @!P0 BRA `(.L_x_19) ;  /* 0xfffffffc00b88947 */ /* 0x008fea000383ffff */
.L_x_16:
[----:B------:R-:W-:Y:S05]  /*1b80*/  BSYNC.RECONVERGENT B0 ;  /* 0x0000000000007941 */ /* 0x000fea0003800200 */
.L_x_15:
[----:B------:R-:W3:Y:S01]  /*1b90*/  LDCU UR9, c[0x0][0x388] ;  /* 0x00007100ff0977ac */ /* 0x000ee20008000800 */
[----:B------:R-:W-:-:S05]  /*1ba0*/  VIADD R23, R23, UR4 ;  /* 0x0000000417177c36 */ /* 0x000fca0008000000 */
[----:B---3--:R-:W-:-:S13]  /*1bb0*/  ISETP.GE.AND P0, PT, R23, UR9, PT ;  /* 0x0000000917007c0c */ /* 0x008fda000bf06270 */
[----:B------:R-:W-:Y:S05]  /*1bc0*/  @!P0 BRA `(.L_x_20) ;  /* 0xfffffffc00308947 */ /* 0x000fea000383ffff */
[----:B------:R-:W-:Y:S05]  /*1bd0*/  EXIT ;  /* 0x000000000000794d */ /* 0x000fea0003800000 */
.L_x_21:
[----:B------:R-:W-:-:S00]  /*1be0*/  BRA `(.L_x_21) ;  /* 0xfffffffc00fc7947 */ /* 0x000fc0000383ffff */
[----:B------:R-:W-:-:S00]  /*1bf0*/  NOP ;  /* 0x0000000000007918 */ /* 0x000fc00000000000 */
        /* <DEDUP_REMOVED lines=8> */
.L_x_22:


//--------------------- .nv.shared.reserved.0     --------------------------
	.section	.nv.shared.reserved.0,"aw",@nobits
	.weak		__nv_reservedSMEM_offset_0_alias
	.size		__nv_reservedSMEM_offset_0_alias, 0, 64
	.other		__nv_reservedSMEM_offset_0_alias,@"STO_CUDA_RESERVED_SHARED STV_DEFAULT"
__nv_reservedSMEM_offset_0_alias:
	.zero		0
	.zero		64


//--------------------- .nv.constant0._Z10sam_kernelP6uchar4iii --------------------------
	.section	.nv.constant0._Z10sam_kernelP6uchar4iii,"a",@progbits
	.sectionflags	@""
	.align	4
.nv.constant0._Z10sam_kernelP6uchar4iii:
	.zero		916


//--------------------- SYMBOLS --------------------------

	.type		.nv.reservedSmem.offset0,@object
	.size		.nv.reservedSmem.offset0,0x4
